	.target	sm_90a

	.elftype	@"ET_EXEC"


//--------------------- .note.nv.tkinfo           --------------------------
	.section	.note.nv.tkinfo,"",@"SHT_NOTE"
	.sectionflags	@"SHF_NOTE_NV_TKINFO"
	.tkinfo
        /*0018*/ 	.word	0x00000002
        /*0030*/ 	.string	""
        /*0030*/ 	.string	"ptxas"
        /*0030*/ 	.string	"Cuda compilation tools, release 13.0, V13.0.88"
        /*0030*/ 	.string	"Build cuda_13.0.r13.0/compiler.36424714_0"
        /*0030*/ 	.string	"-arch sm_90a -m 64 "



//--------------------- .note.nv.cuinfo           --------------------------
	.section	.note.nv.cuinfo,"",@"SHT_NOTE"
	.sectionflags	@"SHF_NOTE_NV_CUINFO"
        /*0018*/ 	.short	0x0002
        /*001a*/ 	.short	0x005a
        /*001c*/ 	.short	0x0082
	.zero		2


//--------------------- .nv.info                  --------------------------
	.section	.nv.info,"",@"SHT_CUDA_INFO"
	.align	4


	//----- nvinfo : EIATTR_REGCOUNT
	.align		4
        /*0000*/ 	.byte	0x04, 0x2f
        /*0002*/ 	.short	(.L_15 - .L_14)
	.align		4
.L_14:
        /*0004*/ 	.word	index@(_ZN7cutlass13device_kernelINS_4gemm6kernel13GemmUniversalIN4cute5tupleIJiiiiEEENS1_10collective13CollectiveMmaINS1_34MainloopSm90TmaGmmaWarpSpecializedILi5ENS5_IJNS4_1CILi1EEENSA_ILi2EEESB_EEENS1_35KernelTmaWarpSpecializedCooperativeEEENS5_IJNSA_ILi128EEENSA_ILi256EEENSA_ILi32EEEEEENS_10bfloat16_tENS5_IJlSB_lEEESK_SL_NS4_8TiledMMAINS4_8MMA_AtomIJNS4_4SM904GMMA28MMA_64x256x16_F32BF16BF16_SSILNSP_5MajorE0ELSR_0ELNSP_7ScaleInE1ELSS_1EEEEEENS4_6LayoutINS5_IJSC_SB_SB_EEENS5_IJSB_NSA_ILi0EEESX_EEEEENS5_IJNS4_10UnderscoreES10_S10_EEEEENS4_23SM90_TMA_LOAD_MULTICASTENS4_14ComposedLayoutINS4_7SwizzleILi2ELi4ELi3EEENS4_18smem_ptr_flag_bitsILi16EEENSV_INS5_IJNSA_ILi8EEESI_EEENS5_IJSI_SB_EEEEEEEvNS4_8identityENS4_13SM90_TMA_LOADES1D_vS1E_EENS_8epilogue10collective6detail29Sm90TmaWarpSpecializedAdapterINS1I_15DefaultEpilogueISK_SL_SL_NS1H_6thread17LinearCombinationISK_Li1EffLNS1M_9ScaleType4KindE0ELNS_15FloatRoundStyleE2ESK_EENS1_15EpilogueDefaultEEEEEvvEEEEvNT_6ParamsE)
        /*0008*/ 	.word	0x000000a8


	//----- nvinfo : EIATTR_FRAME_SIZE
	.align		4
.L_15:
        /*000c*/ 	.byte	0x04, 0x11
        /*000e*/ 	.short	(.L_17 - .L_16)
	.align		4
.L_16:
        /*0010*/ 	.word	index@(_ZN7cutlass13device_kernelINS_4gemm6kernel13GemmUniversalIN4cute5tupleIJiiiiEEENS1_10collective13CollectiveMmaINS1_34MainloopSm90TmaGmmaWarpSpecializedILi5ENS5_IJNS4_1CILi1EEENSA_ILi2EEESB_EEENS1_35KernelTmaWarpSpecializedCooperativeEEENS5_IJNSA_ILi128EEENSA_ILi256EEENSA_ILi32EEEEEENS_10bfloat16_tENS5_IJlSB_lEEESK_SL_NS4_8TiledMMAINS4_8MMA_AtomIJNS4_4SM904GMMA28MMA_64x256x16_F32BF16BF16_SSILNSP_5MajorE0ELSR_0ELNSP_7ScaleInE1ELSS_1EEEEEENS4_6LayoutINS5_IJSC_SB_SB_EEENS5_IJSB_NSA_ILi0EEESX_EEEEENS5_IJNS4_10UnderscoreES10_S10_EEEEENS4_23SM90_TMA_LOAD_MULTICASTENS4_14ComposedLayoutINS4_7SwizzleILi2ELi4ELi3EEENS4_18smem_ptr_flag_bitsILi16EEENSV_INS5_IJNSA_ILi8EEESI_EEENS5_IJSI_SB_EEEEEEEvNS4_8identityENS4_13SM90_TMA_LOADES1D_vS1E_EENS_8epilogue10collective6detail29Sm90TmaWarpSpecializedAdapterINS1I_15DefaultEpilogueISK_SL_SL_NS1H_6thread17LinearCombinationISK_Li1EffLNS1M_9ScaleType4KindE0ELNS_15FloatRoundStyleE2ESK_EENS1_15EpilogueDefaultEEEEEvvEEEEvNT_6ParamsE)
        /*0014*/ 	.word	0x00000000


	//----- nvinfo : EIATTR_MIN_STACK_SIZE
	.align		4
.L_17:
        /*0018*/ 	.byte	0x04, 0x12
        /*001a*/ 	.short	(.L_19 - .L_18)
	.align		4
.L_18:
        /*001c*/ 	.word	index@(_ZN7cutlass13device_kernelINS_4gemm6kernel13GemmUniversalIN4cute5tupleIJiiiiEEENS1_10collective13CollectiveMmaINS1_34MainloopSm90TmaGmmaWarpSpecializedILi5ENS5_IJNS4_1CILi1EEENSA_ILi2EEESB_EEENS1_35KernelTmaWarpSpecializedCooperativeEEENS5_IJNSA_ILi128EEENSA_ILi256EEENSA_ILi32EEEEEENS_10bfloat16_tENS5_IJlSB_lEEESK_SL_NS4_8TiledMMAINS4_8MMA_AtomIJNS4_4SM904GMMA28MMA_64x256x16_F32BF16BF16_SSILNSP_5MajorE0ELSR_0ELNSP_7ScaleInE1ELSS_1EEEEEENS4_6LayoutINS5_IJSC_SB_SB_EEENS5_IJSB_NSA_ILi0EEESX_EEEEENS5_IJNS4_10UnderscoreES10_S10_EEEEENS4_23SM90_TMA_LOAD_MULTICASTENS4_14ComposedLayoutINS4_7SwizzleILi2ELi4ELi3EEENS4_18smem_ptr_flag_bitsILi16EEENSV_INS5_IJNSA_ILi8EEESI_EEENS5_IJSI_SB_EEEEEEEvNS4_8identityENS4_13SM90_TMA_LOADES1D_vS1E_EENS_8epilogue10collective6detail29Sm90TmaWarpSpecializedAdapterINS1I_15DefaultEpilogueISK_SL_SL_NS1H_6thread17LinearCombinationISK_Li1EffLNS1M_9ScaleType4KindE0ELNS_15FloatRoundStyleE2ESK_EENS1_15EpilogueDefaultEEEEEvvEEEEvNT_6ParamsE)
        /*0020*/ 	.word	0x00000000
.L_19:


//--------------------- .nv.compat                --------------------------
	.section	.nv.compat,"",@"SHT_CUDA_COMPAT_INFO"
	.align	4
        /*0000*/ 	.byte	0x02, 0x09, 0x01, 0x00, 0x02, 0x02, 0x04, 0x00, 0x02, 0x05, 0x05, 0x00, 0x03, 0x07, 0x01, 0x01
        /*0010*/ 	.byte	0x02, 0x03, 0x01, 0x00, 0x02, 0x06, 0x01, 0x00, 0x04, 0x0b, 0x08, 0x00, 0x00, 0x00, 0x00, 0x00
        /*0020*/ 	.byte	0x00, 0x00, 0x00, 0x00


//--------------------- .nv.info._ZN7cutlass13device_kernelINS_4gemm6kernel13GemmUniversalIN4cute5tupleIJiiiiEEENS1_10collective13CollectiveMmaINS1_34MainloopSm90TmaGmmaWarpSpecializedILi5ENS5_IJNS4_1CILi1EEENSA_ILi2EEESB_EEENS1_35KernelTmaWarpSpecializedCooperativeEEENS5_IJNSA_ILi128EEENSA_ILi256EEENSA_ILi32EEEEEENS_10bfloat16_tENS5_IJlSB_lEEESK_SL_NS4_8TiledMMAINS4_8MMA_AtomIJNS4_4SM904GMMA28MMA_64x256x16_F32BF16BF16_SSILNSP_5MajorE0ELSR_0ELNSP_7ScaleInE1ELSS_1EEEEEENS4_6LayoutINS5_IJSC_SB_SB_EEENS5_IJSB_NSA_ILi0EEESX_EEEEENS5_IJNS4_10UnderscoreES10_S10_EEEEENS4_23SM90_TMA_LOAD_MULTICASTENS4_14ComposedLayoutINS4_7SwizzleILi2ELi4ELi3EEENS4_18smem_ptr_flag_bitsILi16EEENSV_INS5_IJNSA_ILi8EEESI_EEENS5_IJSI_SB_EEEEEEEvNS4_8identityENS4_13SM90_TMA_LOADES1D_vS1E_EENS_8epilogue10collective6detail29Sm90TmaWarpSpecializedAdapterINS1I_15DefaultEpilogueISK_SL_SL_NS1H_6thread17LinearCombinationISK_Li1EffLNS1M_9ScaleType4KindE0ELNS_15FloatRoundStyleE2ESK_EENS1_15EpilogueDefaultEEEEEvvEEEEvNT_6ParamsE --------------------------
	.section	.nv.info._ZN7cutlass13device_kernelINS_4gemm6kernel13GemmUniversalIN4cute5tupleIJiiiiEEENS1_10collective13CollectiveMmaINS1_34MainloopSm90TmaGmmaWarpSpecializedILi5ENS5_IJNS4_1CILi1EEENSA_ILi2EEESB_EEENS1_35KernelTmaWarpSpecializedCooperativeEEENS5_IJNSA_ILi128EEENSA_ILi256EEENSA_ILi32EEEEEENS_10bfloat16_tENS5_IJlSB_lEEESK_SL_NS4_8TiledMMAINS4_8MMA_AtomIJNS4_4SM904GMMA28MMA_64x256x16_F32BF16BF16_SSILNSP_5MajorE0ELSR_0ELNSP_7ScaleInE1ELSS_1EEEEEENS4_6LayoutINS5_IJSC_SB_SB_EEENS5_IJSB_NSA_ILi0EEESX_EEEEENS5_IJNS4_10UnderscoreES10_S10_EEEEENS4_23SM90_TMA_LOAD_MULTICASTENS4_14ComposedLayoutINS4_7SwizzleILi2ELi4ELi3EEENS4_18smem_ptr_flag_bitsILi16EEENSV_INS5_IJNSA_ILi8EEESI_EEENS5_IJSI_SB_EEEEEEEvNS4_8identityENS4_13SM90_TMA_LOADES1D_vS1E_EENS_8epilogue10collective6detail29Sm90TmaWarpSpecializedAdapterINS1I_15DefaultEpilogueISK_SL_SL_NS1H_6thread17LinearCombinationISK_Li1EffLNS1M_9ScaleType4KindE0ELNS_15FloatRoundStyleE2ESK_EENS1_15EpilogueDefaultEEEEEvvEEEEvNT_6ParamsE,"",@"SHT_CUDA_INFO"
	.sectionflags	@""
	.align	4


	//----- nvinfo : EIATTR_CUDA_API_VERSION
	.align		4
        /*0000*/ 	.byte	0x04, 0x37
        /*0002*/ 	.short	(.L_21 - .L_20)
.L_20:
        /*0004*/ 	.word	0x00000082


	//----- nvinfo : EIATTR_KPARAM_INFO
	.align		4
.L_21:
        /*0008*/ 	.byte	0x04, 0x17
        /*000a*/ 	.short	(.L_23 - .L_22)
.L_22:
        /*000c*/ 	.word	0x00000000
        /*0010*/ 	.short	0x0000
        /*0012*/ 	.short	0x0070
        /*0014*/ 	.byte	0x00, 0xf0, 0x01, 0x10


	//----- nvinfo : EIATTR_SPARSE_MMA_MASK
	.align		4
.L_23:
        /*0018*/ 	.byte	0x03, 0x50
        /*001a*/ 	.short	0x0000


	//----- nvinfo : EIATTR_MAXREG_COUNT
	.align		4
        /*001c*/ 	.byte	0x03, 0x1b
        /*001e*/ 	.short	0x00a8


	//----- nvinfo : EIATTR_NUM_BARRIERS
	.align		4
        /*0020*/ 	.byte	0x02, 0x4c
        /*0022*/ 	.byte	0x01
	.zero		1


	//----- nvinfo : EIATTR_EXTERNS
	.align		4
        /*0024*/ 	.byte	0x04, 0x0f
        /*0026*/ 	.short	(.L_25 - .L_24)


	//   ....[0]....
	.align		4
.L_24:
        /*0028*/ 	.word	index@(__assertfail)


	//----- nvinfo : EIATTR_MERCURY_ISA_VERSION
	.align		4
.L_25:
        /*002c*/ 	.byte	0x03, 0x5f
        /*002e*/ 	.short	0x0101


	//----- nvinfo : EIATTR_INT_WARP_WIDE_INSTR_OFFSETS
	.align		4
        /*0030*/ 	.byte	0x04, 0x31
        /*0032*/ 	.short	(.L_27 - .L_26)


	//   ....[0]....
.L_26:
        /*0034*/ 	.word	0x00000490


	//   ....[1]....
        /*0038*/ 	.word	0x000004b0


	//   ....[2]....
        /*003c*/ 	.word	0x00000660


	//----- nvinfo : EIATTR_COOP_GROUP_MASK_REGIDS
	.align		4
.L_27:
        /*0040*/ 	.byte	0x04, 0x29
        /*0042*/ 	.short	(.L_29 - .L_28)


	//   ....[0]....
.L_28:
        /*0044*/ 	.word	0xffffffff


	//   ....[1]....
        /*0048*/ 	.word	0xffffffff


	//   ....[2]....
        /*004c*/ 	.word	0xffffffff


	//   ....[3]....
        /*0050*/ 	.word	0xffffffff


	//   ....[4]....
        /*0054*/ 	.word	0xffffffff


	//   ....[5]....
        /*0058*/ 	.word	0xffffffff


	//----- nvinfo : EIATTR_COOP_GROUP_INSTR_OFFSETS
	.align		4
.L_29:
        /*005c*/ 	.byte	0x04, 0x28
        /*005e*/ 	.short	(.L_31 - .L_30)


	//   ....[0]....
.L_30:
        /*0060*/ 	.word	0x00000060


	//   ....[1]....
        /*0064*/ 	.word	0x00000070


	//   ....[2]....
        /*0068*/ 	.word	0x00000130


	//   ....[3]....
        /*006c*/ 	.word	0x000002e0


	//   ....[4]....
        /*0070*/ 	.word	0x000007a0


	//   ....[5]....
        /*0074*/ 	.word	0x000011f0


	//----- nvinfo : EIATTR_REG_RECONFIG
	.align		4
.L_31:
        /*0078*/ 	.byte	0x01, 0x54
	.zero		2


	//----- nvinfo : EIATTR_SYSCALL_OFFSETS
	.align		4
        /*007c*/ 	.byte	0x04, 0x46
        /*007e*/ 	.short	(.L_33 - .L_32)


	//   ....[0]....
.L_32:
        /*0080*/ 	.word	0x000013b0


	//----- nvinfo : EIATTR_MBARRIER_INSTR_OFFSETS
	.align		4
.L_33:
        /*0084*/ 	.byte	0x04, 0x39
        /*0086*/ 	.short	(.L_35 - .L_34)


	//   ....[0]....
.L_34:
        /*0088*/ 	.word	0x00000230
        /*008c*/ 	.word	0x000000ff
        /*0090*/ 	.word	0x00000000
        /*0094*/ 	.short	0x0100
        /*0096*/ 	.byte	0x08
	.zero		1


	//   ....[1]....
        /*0098*/ 	.word	0x00000240
        /*009c*/ 	.word	0x000000ff
        /*00a0*/ 	.word	0x00000028
        /*00a4*/ 	.short	0x0100
        /*00a6*/ 	.byte	0x08
	.zero		1


	//   ....[2]....
        /*00a8*/ 	.word	0x00000250
        /*00ac*/ 	.word	0x000000ff
        /*00b0*/ 	.word	0x00000008
        /*00b4*/ 	.short	0x0100
        /*00b6*/ 	.byte	0x08
	.zero		1


	//   ....[3]....
        /*00b8*/ 	.word	0x00000260
        /*00bc*/ 	.word	0x000000ff
        /*00c0*/ 	.word	0x00000030
        /*00c4*/ 	.short	0x0100
        /*00c6*/ 	.byte	0x08
	.zero		1


	//   ....[4]....
        /*00c8*/ 	.word	0x00000270
        /*00cc*/ 	.word	0x000000ff
        /*00d0*/ 	.word	0x00000010
        /*00d4*/ 	.short	0x0100
        /*00d6*/ 	.byte	0x08
	.zero		1


	//   ....[5]....
        /*00d8*/ 	.word	0x00000280
        /*00dc*/ 	.word	0x000000ff
        /*00e0*/ 	.word	0x00000038
        /*00e4*/ 	.short	0x0100
        /*00e6*/ 	.byte	0x08
	.zero		1


	//   ....[6]....
        /*00e8*/ 	.word	0x00000290
        /*00ec*/ 	.word	0x000000ff
        /*00f0*/ 	.word	0x00000018
        /*00f4*/ 	.short	0x0100
        /*00f6*/ 	.byte	0x08
	.zero		1


	//   ....[7]....
        /*00f8*/ 	.word	0x000002a0
        /*00fc*/ 	.word	0x000000ff
        /*0100*/ 	.word	0x00000040
        /*0104*/ 	.short	0x0100
        /*0106*/ 	.byte	0x08
	.zero		1


	//   ....[8]....
        /*0108*/ 	.word	0x000002b0
        /*010c*/ 	.word	0x000000ff
        /*0110*/ 	.word	0x00000020
        /*0114*/ 	.short	0x0100
        /*0116*/ 	.byte	0x08
	.zero		1


	//   ....[9]....
        /*0118*/ 	.word	0x000002c0
        /*011c*/ 	.word	0x000000ff
        /*0120*/ 	.word	0x00000048
        /*0124*/ 	.short	0x0100
        /*0126*/ 	.byte	0x08
	.zero		1


	//   ....[10]....
        /*0128*/ 	.word	0x000006e0
        /*012c*/ 	.word	0x000000ff
        /*0130*/ 	.word	0x00000060
        /*0134*/ 	.short	0x0100
        /*0136*/ 	.byte	0x06
	.zero		1


	//   ....[11]....
        /*0138*/ 	.word	0x00000750
        /*013c*/ 	.word	0x000000ff
        /*0140*/ 	.word	0x00000068
        /*0144*/ 	.short	0x0100
        /*0146*/ 	.byte	0x06
	.zero		1


	//   ....[12]....
        /*0148*/ 	.word	0x00001470
        /*014c*/ 	.word	0x00000003
        /*0150*/ 	.word	0x00000000
        /*0154*/ 	.short	0x010a
        /*0156*/ 	.byte	0x3f
	.zero		1


	//   ....[13]....
        /*0158*/ 	.word	0x000014b0
        /*015c*/ 	.word	0x00000003
        /*0160*/ 	.word	0x00000000
        /*0164*/ 	.short	0x010a
        /*0166*/ 	.byte	0x3f
	.zero		1


	//   ....[14]....
        /*0168*/ 	.word	0x00001790
        /*016c*/ 	.word	0x00000005
        /*0170*/ 	.word	0x00000000
        /*0174*/ 	.short	0x010a
        /*0176*/ 	.byte	0x3f
	.zero		1


	//   ....[15]....
        /*0178*/ 	.word	0x000017d0
        /*017c*/ 	.word	0x00000005
        /*0180*/ 	.word	0x00000000
        /*0184*/ 	.short	0x010a
        /*0186*/ 	.byte	0x3f
	.zero		1


	//   ....[16]....
        /*0188*/ 	.word	0x00001940
        /*018c*/ 	.word	0x00000005
        /*0190*/ 	.word	0x00000000
        /*0194*/ 	.short	0x0101
        /*0196*/ 	.byte	0x3f
	.zero		1


	//   ....[17]....
        /*0198*/ 	.word	0x00001b60
        /*019c*/ 	.word	0x00000003
        /*01a0*/ 	.word	0x00000000
        /*01a4*/ 	.short	0x0101
        /*01a6*/ 	.byte	0x3f
	.zero		1


	//   ....[18]....
        /*01a8*/ 	.word	0x0000a940
        /*01ac*/ 	.word	0x00000014
        /*01b0*/ 	.word	0x00000028
        /*01b4*/ 	.short	0x010a
        /*01b6*/ 	.byte	0x3f
	.zero		1


	//   ....[19]....
        /*01b8*/ 	.word	0x0000acc0
        /*01bc*/ 	.word	0x00000003
        /*01c0*/ 	.word	0x00000068
        /*01c4*/ 	.short	0x0101
        /*01c6*/ 	.byte	0x3f
	.zero		1


	//   ....[20]....
        /*01c8*/ 	.word	0x0000b410
        /*01cc*/ 	.word	0x00000007
        /*01d0*/ 	.word	0x00000000
        /*01d4*/ 	.short	0x010a
        /*01d6*/ 	.byte	0x3f
	.zero		1


	//   ....[21]....
        /*01d8*/ 	.word	0x0000b490
        /*01dc*/ 	.word	0x00000008
        /*01e0*/ 	.word	0x00000000
        /*01e4*/ 	.short	0x010a
        /*01e6*/ 	.byte	0x3f
	.zero		1


	//   ....[22]....
        /*01e8*/ 	.word	0x0000b520
        /*01ec*/ 	.word	0x00000009
        /*01f0*/ 	.word	0x00000000
        /*01f4*/ 	.short	0x010a
        /*01f6*/ 	.byte	0x3f
	.zero		1


	//   ....[23]....
        /*01f8*/ 	.word	0x0000b5b0
        /*01fc*/ 	.word	0x00000006
        /*0200*/ 	.word	0x00000000
        /*0204*/ 	.short	0x010a
        /*0206*/ 	.byte	0x3f
	.zero		1


	//   ....[24]....
        /*0208*/ 	.word	0x0000b640
        /*020c*/ 	.word	0x00000003
        /*0210*/ 	.word	0x00000000
        /*0214*/ 	.short	0x010a
        /*0216*/ 	.byte	0x3f
	.zero		1


	//   ....[25]....
        /*0218*/ 	.word	0x0000b6a0
        /*021c*/ 	.word	0x00000003
        /*0220*/ 	.word	0x00000000
        /*0224*/ 	.short	0x010a
        /*0226*/ 	.byte	0x3f
	.zero		1


	//   ....[26]....
        /*0228*/ 	.word	0x0000b6f0
        /*022c*/ 	.word	0x00000005
        /*0230*/ 	.word	0x00000000
        /*0234*/ 	.short	0x010a
        /*0236*/ 	.byte	0x3f
	.zero		1


	//   ....[27]....
        /*0238*/ 	.word	0x0000b7c0
        /*023c*/ 	.word	0x00000014
        /*0240*/ 	.word	0x00000028
        /*0244*/ 	.short	0x010a
        /*0246*/ 	.byte	0x3f
	.zero		1


	//   ....[28]....
        /*0248*/ 	.word	0x0000b890
        /*024c*/ 	.word	0x00000007
        /*0250*/ 	.word	0x00000000
        /*0254*/ 	.short	0x010a
        /*0256*/ 	.byte	0x3f
	.zero		1


	//   ....[29]....
        /*0258*/ 	.word	0x0000b8e0
        /*025c*/ 	.word	0x00000008
        /*0260*/ 	.word	0x00000000
        /*0264*/ 	.short	0x010a
        /*0266*/ 	.byte	0x3f
	.zero		1


	//   ....[30]....
        /*0268*/ 	.word	0x0000b930
        /*026c*/ 	.word	0x00000009
        /*0270*/ 	.word	0x00000000
        /*0274*/ 	.short	0x010a
        /*0276*/ 	.byte	0x3f
	.zero		1


	//   ....[31]....
        /*0278*/ 	.word	0x0000b980
        /*027c*/ 	.word	0x00000006
        /*0280*/ 	.word	0x00000000
        /*0284*/ 	.short	0x010a
        /*0286*/ 	.byte	0x3f
	.zero		1


	//----- nvinfo : EIATTR_NUM_MBARRIERS
	.align		4
.L_35:
        /*0288*/ 	.byte	0x03, 0x38
        /*028a*/ 	.short	0x000c


	//----- nvinfo : EIATTR_EXIT_INSTR_OFFSETS
	.align		4
        /*028c*/ 	.byte	0x04, 0x1c
        /*028e*/ 	.short	(.L_37 - .L_36)


	//   ....[0]....
.L_36:
        /*0290*/ 	.word	0x00000900


	//   ....[1]....
        /*0294*/ 	.word	0x00001120


	//   ....[2]....
        /*0298*/ 	.word	0x0000a060


	//   ....[3]....
        /*029c*/ 	.word	0x0000a5c0


	//   ....[4]....
        /*02a0*/ 	.word	0x0000b690


	//----- nvinfo : EIATTR_MAX_THREADS
	.align		4
.L_37:
        /*02a4*/ 	.byte	0x04, 0x05
        /*02a6*/ 	.short	(.L_39 - .L_38)
.L_38:
        /*02a8*/ 	.word	0x00000180
        /*02ac*/ 	.word	0x00000001
        /*02b0*/ 	.word	0x00000001


	//----- nvinfo : EIATTR_CRS_STACK_SIZE
	.align		4
.L_39:
        /*02b4*/ 	.byte	0x04, 0x1e
        /*02b6*/ 	.short	(.L_41 - .L_40)
.L_40:
        /*02b8*/ 	.word	0x00000000


	//----- nvinfo : EIATTR_CBANK_PARAM_SIZE
	.align		4
.L_41:
        /*02bc*/ 	.byte	0x03, 0x19
        /*02be*/ 	.short	0x0470


	//----- nvinfo : EIATTR_PARAM_CBANK
	.align		4
        /*02c0*/ 	.byte	0x04, 0x0a
        /*02c2*/ 	.short	(.L_43 - .L_42)
	.align		4
.L_42:
        /*02c4*/ 	.word	index@(.nv.constant0._ZN7cutlass13device_kernelINS_4gemm6kernel13GemmUniversalIN4cute5tupleIJiiiiEEENS1_10collective13CollectiveMmaINS1_34MainloopSm90TmaGmmaWarpSpecializedILi5ENS5_IJNS4_1CILi1EEENSA_ILi2EEESB_EEENS1_35KernelTmaWarpSpecializedCooperativeEEENS5_IJNSA_ILi128EEENSA_ILi256EEENSA_ILi32EEEEEENS_10bfloat16_tENS5_IJlSB_lEEESK_SL_NS4_8TiledMMAINS4_8MMA_AtomIJNS4_4SM904GMMA28MMA_64x256x16_F32BF16BF16_SSILNSP_5MajorE0ELSR_0ELNSP_7ScaleInE1ELSS_1EEEEEENS4_6LayoutINS5_IJSC_SB_SB_EEENS5_IJSB_NSA_ILi0EEESX_EEEEENS5_IJNS4_10UnderscoreES10_S10_EEEEENS4_23SM90_TMA_LOAD_MULTICASTENS4_14ComposedLayoutINS4_7SwizzleILi2ELi4ELi3EEENS4_18smem_ptr_flag_bitsILi16EEENSV_INS5_IJNSA_ILi8EEESI_EEENS5_IJSI_SB_EEEEEEEvNS4_8identityENS4_13SM90_TMA_LOADES1D_vS1E_EENS_8epilogue10collective6detail29Sm90TmaWarpSpecializedAdapterINS1I_15DefaultEpilogueISK_SL_SL_NS1H_6thread17LinearCombinationISK_Li1EffLNS1M_9ScaleType4KindE0ELNS_15FloatRoundStyleE2ESK_EENS1_15EpilogueDefaultEEEEEvvEEEEvNT_6ParamsE)
        /*02c8*/ 	.short	0x0210
        /*02ca*/ 	.short	0x0470


	//----- nvinfo : EIATTR_SW_WAR
	.align		4
.L_43:
        /*02cc*/ 	.byte	0x04, 0x36
        /*02ce*/ 	.short	(.L_45 - .L_44)
.L_44:
        /*02d0*/ 	.word	0x00000008
.L_45:


//--------------------- .nv.callgraph             --------------------------
	.section	.nv.callgraph,"",@"SHT_CUDA_CALLGRAPH"
	.align	4
	.sectionentsize	8
	.align		4
        /*0000*/ 	.word	0x00000000
	.align		4
        /*0004*/ 	.word	0xffffffff
	.align		4
        /*0008*/ 	.word	index@(_ZN7cutlass13device_kernelINS_4gemm6kernel13GemmUniversalIN4cute5tupleIJiiiiEEENS1_10collective13CollectiveMmaINS1_34MainloopSm90TmaGmmaWarpSpecializedILi5ENS5_IJNS4_1CILi1EEENSA_ILi2EEESB_EEENS1_35KernelTmaWarpSpecializedCooperativeEEENS5_IJNSA_ILi128EEENSA_ILi256EEENSA_ILi32EEEEEENS_10bfloat16_tENS5_IJlSB_lEEESK_SL_NS4_8TiledMMAINS4_8MMA_AtomIJNS4_4SM904GMMA28MMA_64x256x16_F32BF16BF16_SSILNSP_5MajorE0ELSR_0ELNSP_7ScaleInE1ELSS_1EEEEEENS4_6LayoutINS5_IJSC_SB_SB_EEENS5_IJSB_NSA_ILi0EEESX_EEEEENS5_IJNS4_10UnderscoreES10_S10_EEEEENS4_23SM90_TMA_LOAD_MULTICASTENS4_14ComposedLayoutINS4_7SwizzleILi2ELi4ELi3EEENS4_18smem_ptr_flag_bitsILi16EEENSV_INS5_IJNSA_ILi8EEESI_EEENS5_IJSI_SB_EEEEEEEvNS4_8identityENS4_13SM90_TMA_LOADES1D_vS1E_EENS_8epilogue10collective6detail29Sm90TmaWarpSpecializedAdapterINS1I_15DefaultEpilogueISK_SL_SL_NS1H_6thread17LinearCombinationISK_Li1EffLNS1M_9ScaleType4KindE0ELNS_15FloatRoundStyleE2ESK_EENS1_15EpilogueDefaultEEEEEvvEEEEvNT_6ParamsE)
	.align		4
        /*000c*/ 	.word	index@(__assertfail)
	.align		4
        /*0010*/ 	.word	0x00000000
	.align		4
        /*0014*/ 	.word	0xfffffffe
	.align		4
        /*0018*/ 	.word	0x00000000
	.align		4
        /*001c*/ 	.word	0xfffffffd
	.align		4
        /*0020*/ 	.word	0x00000000
	.align		4
        /*0024*/ 	.word	0xfffffffc


//--------------------- .nv.constant4             --------------------------
	.section	.nv.constant4,"a",@progbits
	.align	8
	.align		8
.nv.constant4:
        /*0000*/ 	.dword	__assertfail
	.align		8
        /*0008*/ 	.dword	__unnamed_1
	.align		8
        /*0010*/ 	.dword	_ZN39_INTERNAL_c92a5c41_4_k_cu_84d652af_33264cuda3std3__45__cpo5beginE
	.align		8
        /*0018*/ 	.dword	_ZN39_INTERNAL_c92a5c41_4_k_cu_84d652af_33264cuda3std3__45__cpo3endE
	.align		8
        /*0020*/ 	.dword	_ZN39_INTERNAL_c92a5c41_4_k_cu_84d652af_33264cuda3std3__45__cpo6cbeginE
	.align		8
        /*0028*/ 	.dword	_ZN39_INTERNAL_c92a5c41_4_k_cu_84d652af_33264cuda3std3__45__cpo4cendE
	.align		8
        /*0030*/ 	.dword	_ZN39_INTERNAL_c92a5c41_4_k_cu_84d652af_33264cuda3std3__441_GLOBAL__N__c92a5c41_4_k_cu_84d652af_33266ignoreE
	.align		8
        /*0038*/ 	.dword	_ZN39_INTERNAL_c92a5c41_4_k_cu_84d652af_33264cuda3std3__419piecewise_constructE
	.align		8
        /*0040*/ 	.dword	_ZN39_INTERNAL_c92a5c41_4_k_cu_84d652af_33264cuda3std3__48in_placeE
	.align		8
        /*0048*/ 	.dword	_ZN39_INTERNAL_c92a5c41_4_k_cu_84d652af_33264cuda3std6ranges3__45__cpo4swapE
	.align		8
        /*0050*/ 	.dword	_ZN39_INTERNAL_c92a5c41_4_k_cu_84d652af_33264cuda3std6ranges3__45__cpo9iter_moveE
	.align		8
        /*0058*/ 	.dword	_ZN39_INTERNAL_c92a5c41_4_k_cu_84d652af_33264cute7productE
	.align		8
        /*0060*/ 	.dword	_ZN39_INTERNAL_c92a5c41_4_k_cu_84d652af_33264cute1_E
	.align		8
        /*0068*/ 	.dword	$str$22
	.align		8
        /*0070*/ 	.dword	$str$23


//--------------------- .text._ZN7cutlass13device_kernelINS_4gemm6kernel13GemmUniversalIN4cute5tupleIJiiiiEEENS1_10collective13CollectiveMmaINS1_34MainloopSm90TmaGmmaWarpSpecializedILi5ENS5_IJNS4_1CILi1EEENSA_ILi2EEESB_EEENS1_35KernelTmaWarpSpecializedCooperativeEEENS5_IJNSA_ILi128EEENSA_ILi256EEENSA_ILi32EEEEEENS_10bfloat16_tENS5_IJlSB_lEEESK_SL_NS4_8TiledMMAINS4_8MMA_AtomIJNS4_4SM904GMMA28MMA_64x256x16_F32BF16BF16_SSILNSP_5MajorE0ELSR_0ELNSP_7ScaleInE1ELSS_1EEEEEENS4_6LayoutINS5_IJSC_SB_SB_EEENS5_IJSB_NSA_ILi0EEESX_EEEEENS5_IJNS4_10UnderscoreES10_S10_EEEEENS4_23SM90_TMA_LOAD_MULTICASTENS4_14ComposedLayoutINS4_7SwizzleILi2ELi4ELi3EEENS4_18smem_ptr_flag_bitsILi16EEENSV_INS5_IJNSA_ILi8EEESI_EEENS5_IJSI_SB_EEEEEEEvNS4_8identityENS4_13SM90_TMA_LOADES1D_vS1E_EENS_8epilogue10collective6detail29Sm90TmaWarpSpecializedAdapterINS1I_15DefaultEpilogueISK_SL_SL_NS1H_6thread17LinearCombinationISK_Li1EffLNS1M_9ScaleType4KindE0ELNS_15FloatRoundStyleE2ESK_EENS1_15EpilogueDefaultEEEEEvvEEEEvNT_6ParamsE --------------------------
	.section	.text._ZN7cutlass13device_kernelINS_4gemm6kernel13GemmUniversalIN4cute5tupleIJiiiiEEENS1_10collective13CollectiveMmaINS1_34MainloopSm90TmaGmmaWarpSpecializedILi5ENS5_IJNS4_1CILi1EEENSA_ILi2EEESB_EEENS1_35KernelTmaWarpSpecializedCooperativeEEENS5_IJNSA_ILi128EEENSA_ILi256EEENSA_ILi32EEEEEENS_10bfloat16_tENS5_IJlSB_lEEESK_SL_NS4_8TiledMMAINS4_8MMA_AtomIJNS4_4SM904GMMA28MMA_64x256x16_F32BF16BF16_SSILNSP_5MajorE0ELSR_0ELNSP_7ScaleInE1ELSS_1EEEEEENS4_6LayoutINS5_IJSC_SB_SB_EEENS5_IJSB_NSA_ILi0EEESX_EEEEENS5_IJNS4_10UnderscoreES10_S10_EEEEENS4_23SM90_TMA_LOAD_MULTICASTENS4_14ComposedLayoutINS4_7SwizzleILi2ELi4ELi3EEENS4_18smem_ptr_flag_bitsILi16EEENSV_INS5_IJNSA_ILi8EEESI_EEENS5_IJSI_SB_EEEEEEEvNS4_8identityENS4_13SM90_TMA_LOADES1D_vS1E_EENS_8epilogue10collective6detail29Sm90TmaWarpSpecializedAdapterINS1I_15DefaultEpilogueISK_SL_SL_NS1H_6thread17LinearCombinationISK_Li1EffLNS1M_9ScaleType4KindE0ELNS_15FloatRoundStyleE2ESK_EENS1_15EpilogueDefaultEEEEEvvEEEEvNT_6ParamsE,"ax",@progbits
	.align	128
.text._ZN7cutlass13device_kernelINS_4gemm6kernel13GemmUniversalIN4cute5tupleIJiiiiEEENS1_10collective13CollectiveMmaINS1_34MainloopSm90TmaGmmaWarpSpecializedILi5ENS5_IJNS4_1CILi1EEENSA_ILi2EEESB_EEENS1_35KernelTmaWarpSpecializedCooperativeEEENS5_IJNSA_ILi128EEENSA_ILi256EEENSA_ILi32EEEEEENS_10bfloat16_tENS5_IJlSB_lEEESK_SL_NS4_8TiledMMAINS4_8MMA_AtomIJNS4_4SM904GMMA28MMA_64x256x16_F32BF16BF16_SSILNSP_5MajorE0ELSR_0ELNSP_7ScaleInE1ELSS_1EEEEEENS4_6LayoutINS5_IJSC_SB_SB_EEENS5_IJSB_NSA_ILi0EEESX_EEEEENS5_IJNS4_10UnderscoreES10_S10_EEEEENS4_23SM90_TMA_LOAD_MULTICASTENS4_14ComposedLayoutINS4_7SwizzleILi2ELi4ELi3EEENS4_18smem_ptr_flag_bitsILi16EEENSV_INS5_IJNSA_ILi8EEESI_EEENS5_IJSI_SB_EEEEEEEvNS4_8identityENS4_13SM90_TMA_LOADES1D_vS1E_EENS_8epilogue10collective6detail29Sm90TmaWarpSpecializedAdapterINS1I_15DefaultEpilogueISK_SL_SL_NS1H_6thread17LinearCombinationISK_Li1EffLNS1M_9ScaleType4KindE0ELNS_15FloatRoundStyleE2ESK_EENS1_15EpilogueDefaultEEEEEvvEEEEvNT_6ParamsE:
        .type           _ZN7cutlass13device_kernelINS_4gemm6kernel13GemmUniversalIN4cute5tupleIJiiiiEEENS1_10collective13CollectiveMmaINS1_34MainloopSm90TmaGmmaWarpSpecializedILi5ENS5_IJNS4_1CILi1EEENSA_ILi2EEESB_EEENS1_35KernelTmaWarpSpecializedCooperativeEEENS5_IJNSA_ILi128EEENSA_ILi256EEENSA_ILi32EEEEEENS_10bfloat16_tENS5_IJlSB_lEEESK_SL_NS4_8TiledMMAINS4_8MMA_AtomIJNS4_4SM904GMMA28MMA_64x256x16_F32BF16BF16_SSILNSP_5MajorE0ELSR_0ELNSP_7ScaleInE1ELSS_1EEEEEENS4_6LayoutINS5_IJSC_SB_SB_EEENS5_IJSB_NSA_ILi0EEESX_EEEEENS5_IJNS4_10UnderscoreES10_S10_EEEEENS4_23SM90_TMA_LOAD_MULTICASTENS4_14ComposedLayoutINS4_7SwizzleILi2ELi4ELi3EEENS4_18smem_ptr_flag_bitsILi16EEENSV_INS5_IJNSA_ILi8EEESI_EEENS5_IJSI_SB_EEEEEEEvNS4_8identityENS4_13SM90_TMA_LOADES1D_vS1E_EENS_8epilogue10collective6detail29Sm90TmaWarpSpecializedAdapterINS1I_15DefaultEpilogueISK_SL_SL_NS1H_6thread17LinearCombinationISK_Li1EffLNS1M_9ScaleType4KindE0ELNS_15FloatRoundStyleE2ESK_EENS1_15EpilogueDefaultEEEEEvvEEEEvNT_6ParamsE,@function
        .size           _ZN7cutlass13device_kernelINS_4gemm6kernel13GemmUniversalIN4cute5tupleIJiiiiEEENS1_10collective13CollectiveMmaINS1_34MainloopSm90TmaGmmaWarpSpecializedILi5ENS5_IJNS4_1CILi1EEENSA_ILi2EEESB_EEENS1_35KernelTmaWarpSpecializedCooperativeEEENS5_IJNSA_ILi128EEENSA_ILi256EEENSA_ILi32EEEEEENS_10bfloat16_tENS5_IJlSB_lEEESK_SL_NS4_8TiledMMAINS4_8MMA_AtomIJNS4_4SM904GMMA28MMA_64x256x16_F32BF16BF16_SSILNSP_5MajorE0ELSR_0ELNSP_7ScaleInE1ELSS_1EEEEEENS4_6LayoutINS5_IJSC_SB_SB_EEENS5_IJSB_NSA_ILi0EEESX_EEEEENS5_IJNS4_10UnderscoreES10_S10_EEEEENS4_23SM90_TMA_LOAD_MULTICASTENS4_14ComposedLayoutINS4_7SwizzleILi2ELi4ELi3EEENS4_18smem_ptr_flag_bitsILi16EEENSV_INS5_IJNSA_ILi8EEESI_EEENS5_IJSI_SB_EEEEEEEvNS4_8identityENS4_13SM90_TMA_LOADES1D_vS1E_EENS_8epilogue10collective6detail29Sm90TmaWarpSpecializedAdapterINS1I_15DefaultEpilogueISK_SL_SL_NS1H_6thread17LinearCombinationISK_Li1EffLNS1M_9ScaleType4KindE0ELNS_15FloatRoundStyleE2ESK_EENS1_15EpilogueDefaultEEEEEvvEEEEvNT_6ParamsE,(.L_x_329 - _ZN7cutlass13device_kernelINS_4gemm6kernel13GemmUniversalIN4cute5tupleIJiiiiEEENS1_10collective13CollectiveMmaINS1_34MainloopSm90TmaGmmaWarpSpecializedILi5ENS5_IJNS4_1CILi1EEENSA_ILi2EEESB_EEENS1_35KernelTmaWarpSpecializedCooperativeEEENS5_IJNSA_ILi128EEENSA_ILi256EEENSA_ILi32EEEEEENS_10bfloat16_tENS5_IJlSB_lEEESK_SL_NS4_8TiledMMAINS4_8MMA_AtomIJNS4_4SM904GMMA28MMA_64x256x16_F32BF16BF16_SSILNSP_5MajorE0ELSR_0ELNSP_7ScaleInE1ELSS_1EEEEEENS4_6LayoutINS5_IJSC_SB_SB_EEENS5_IJSB_NSA_ILi0EEESX_EEEEENS5_IJNS4_10UnderscoreES10_S10_EEEEENS4_23SM90_TMA_LOAD_MULTICASTENS4_14ComposedLayoutINS4_7SwizzleILi2ELi4ELi3EEENS4_18smem_ptr_flag_bitsILi16EEENSV_INS5_IJNSA_ILi8EEESI_EEENS5_IJSI_SB_EEEEEEEvNS4_8identityENS4_13SM90_TMA_LOADES1D_vS1E_EENS_8epilogue10collective6detail29Sm90TmaWarpSpecializedAdapterINS1I_15DefaultEpilogueISK_SL_SL_NS1H_6thread17LinearCombinationISK_Li1EffLNS1M_9ScaleType4KindE0ELNS_15FloatRoundStyleE2ESK_EENS1_15EpilogueDefaultEEEEEvvEEEEvNT_6ParamsE)
        .other          _ZN7cutlass13device_kernelINS_4gemm6kernel13GemmUniversalIN4cute5tupleIJiiiiEEENS1_10collective13CollectiveMmaINS1_34MainloopSm90TmaGmmaWarpSpecializedILi5ENS5_IJNS4_1CILi1EEENSA_ILi2EEESB_EEENS1_35KernelTmaWarpSpecializedCooperativeEEENS5_IJNSA_ILi128EEENSA_ILi256EEENSA_ILi32EEEEEENS_10bfloat16_tENS5_IJlSB_lEEESK_SL_NS4_8TiledMMAINS4_8MMA_AtomIJNS4_4SM904GMMA28MMA_64x256x16_F32BF16BF16_SSILNSP_5MajorE0ELSR_0ELNSP_7ScaleInE1ELSS_1EEEEEENS4_6LayoutINS5_IJSC_SB_SB_EEENS5_IJSB_NSA_ILi0EEESX_EEEEENS5_IJNS4_10UnderscoreES10_S10_EEEEENS4_23SM90_TMA_LOAD_MULTICASTENS4_14ComposedLayoutINS4_7SwizzleILi2ELi4ELi3EEENS4_18smem_ptr_flag_bitsILi16EEENSV_INS5_IJNSA_ILi8EEESI_EEENS5_IJSI_SB_EEEEEEEvNS4_8identityENS4_13SM90_TMA_LOADES1D_vS1E_EENS_8epilogue10collective6detail29Sm90TmaWarpSpecializedAdapterINS1I_15DefaultEpilogueISK_SL_SL_NS1H_6thread17LinearCombinationISK_Li1EffLNS1M_9ScaleType4KindE0ELNS_15FloatRoundStyleE2ESK_EENS1_15EpilogueDefaultEEEEEvvEEEEvNT_6ParamsE,@"STO_CUDA_ENTRY STV_DEFAULT"
_ZN7cutlass13device_kernelINS_4gemm6kernel13GemmUniversalIN4cute5tupleIJiiiiEEENS1_10collective13CollectiveMmaINS1_34MainloopSm90TmaGmmaWarpSpecializedILi5ENS5_IJNS4_1CILi1EEENSA_ILi2EEESB_EEENS1_35KernelTmaWarpSpecializedCooperativeEEENS5_IJNSA_ILi128EEENSA_ILi256EEENSA_ILi32EEEEEENS_10bfloat16_tENS5_IJlSB_lEEESK_SL_NS4_8TiledMMAINS4_8MMA_AtomIJNS4_4SM904GMMA28MMA_64x256x16_F32BF16BF16_SSILNSP_5MajorE0ELSR_0ELNSP_7ScaleInE1ELSS_1EEEEEENS4_6LayoutINS5_IJSC_SB_SB_EEENS5_IJSB_NSA_ILi0EEESX_EEEEENS5_IJNS4_10UnderscoreES10_S10_EEEEENS4_23SM90_TMA_LOAD_MULTICASTENS4_14ComposedLayoutINS4_7SwizzleILi2ELi4ELi3EEENS4_18smem_ptr_flag_bitsILi16EEENSV_INS5_IJNSA_ILi8EEESI_EEENS5_IJSI_SB_EEEEEEEvNS4_8identityENS4_13SM90_TMA_LOADES1D_vS1E_EENS_8epilogue10collective6detail29Sm90TmaWarpSpecializedAdapterINS1I_15DefaultEpilogueISK_SL_SL_NS1H_6thread17LinearCombinationISK_Li1EffLNS1M_9ScaleType4KindE0ELNS_15FloatRoundStyleE2ESK_EENS1_15EpilogueDefaultEEEEEvvEEEEvNT_6ParamsE:
[----:B------:R-:W0:Y:S01]  /*0000*/  LDC R1, c[0x0][0x28] ;  /* 0x00000a00ff017b82 */ /* 0x000e220000000800 */
[----:B------:R-:W1:Y:S01]  /*0010*/  S2R R18, SR_TID.X ;  /* 0x0000000000127919 */ /* 0x000e620000002100 */
[----:B------:R-:W-:Y:S01]  /*0020*/  ELECT P0, URZ, PT ;  /* 0x00000000003f782f */ /* 0x000fe20003800000 */
[----:B------:R-:W-:Y:S01]  /*0030*/  BSSY B0, `(.L_x_0) ;  /* 0x000000f000007945 */ /* 0x000fe20003800000 */
[--C-:B-1----:R-:W-:Y:S02]  /*0040*/  SHF.R.U32.HI R0, RZ, 0x5, R18.reuse ;  /* 0x00000005ff007819 */ /* 0x102fe40000011612 */
[----:B------:R-:W-:-:S03]  /*0050*/  SHF.R.U32.HI R3, RZ, 0x7, R18 ;  /* 0x00000007ff037819 */ /* 0x000fc60000011612 */
[----:B------:R-:W1:Y:S04]  /*0060*/  SHFL.IDX PT, R2, R0, RZ, 0x1f ;  /* 0x00001fff00027589 */ /* 0x000e6800000e0000 */
[----:B------:R2:W3:Y:S01]  /*0070*/  SHFL.IDX PT, R5, R3, RZ, 0x1f ;  /* 0x00001fff03057589 */ /* 0x0004e200000e0000 */
[----:B-1----:R-:W-:-:S13]  /*0080*/  ISETP.NE.OR P0, PT, R2, RZ, !P0 ;  /* 0x000000ff0200720c */ /* 0x002fda0004705670 */
[----:B0-23--:R-:W-:Y:S05]  /*0090*/  @P0 BRA `(.L_x_1) ;  /* 0x0000000000200947 */ /* 0x00dfea0003800000 */
[----:B------:R-:W-:Y:S02]  /*00a0*/  ULDC.64 UR4, c[0x0][0x198] ;  /* 0x0000660000047ab9 */ /* 0x000fe40000000a00 */
[----:B------:R-:W-:Y:S02]  /*00b0*/  UIADD3 UR6, UP0, UR4, 0xf0, URZ ;  /* 0x000000f004067890 */ /* 0x000fe4000ff1e03f */
[----:B------:R-:W-:Y:S02]  /*00c0*/  UIADD3 UR4, UP1, UR4, 0x1f0, URZ ;  /* 0x000001f004047890 */ /* 0x000fe4000ff3e03f */
[----:B------:R-:W-:Y:S02]  /*00d0*/  UIADD3.X UR7, URZ, UR5, URZ, UP0, !UPT ;  /* 0x000000053f077290 */ /* 0x000fe400087fe43f */
[----:B------:R-:W-:-:S07]  /*00e0*/  UIADD3.X UR5, URZ, UR5, URZ, UP1, !UPT ;  /* 0x000000053f057290 */ /* 0x000fce0008ffe43f */
[----:B------:R0:W-:Y:S02]  /*00f0*/  UTMACCTL.PF [UR6] ;  /* 0x00000000060079b9 */ /* 0x0001e40008040000 */
[----:B------:R0:W-:Y:S02]  /*0100*/  UTMACCTL.PF [UR4] ;  /* 0x00000000040079b9 */ /* 0x0001e40008040000 */
[----:B0-----:R-:W-:Y:S01]  /*0110*/  NOP ;  /* 0x0000000000007918 */ /* 0x001fe20000000000 */
.L_x_1:
[----:B------:R-:W-:Y:S05]  /*0120*/  BSYNC B0 ;  /* 0x0000000000007941 */ /* 0x000fea0003800000 */
.L_x_0:
[----:B------:R-:W0:Y:S02]  /*0130*/  SHFL.IDX PT, R3, R0, RZ, 0x1f ;  /* 0x00001fff00037589 */ /* 0x000e2400000e0000 */
[----:B0-----:R-:W-:-:S13]  /*0140*/  ISETP.NE.AND P0, PT, R3, RZ, PT ;  /* 0x000000ff0300720c */ /* 0x001fda0003f05270 */
[----:B------:R-:W-:Y:S05]  /*0150*/  @P0 BRA `(.L_x_2) ;  /* 0x0000000000600947 */ /* 0x000fea0003800000 */
[----:B------:R-:W0:Y:S01]  /*0160*/  S2UR UR8, SR_CgaCtaId ;  /* 0x00000000000879c3 */ /* 0x000e220000008800 */
[----:B------:R-:W-:Y:S01]  /*0170*/  UMOV UR4, 0x400 ;  /* 0x0000040000047882 */ /* 0x000fe20000000000 */
[----:B------:R-:W-:Y:S01]  /*0180*/  UMOV UR5, 0x1 ;  /* 0x0000000100057882 */ /* 0x000fe20000000000 */
[----:B------:R-:W-:Y:S01]  /*0190*/  UMOV UR6, 0x4 ;  /* 0x0000000400067882 */ /* 0x000fe20000000000 */
[----:B------:R-:W-:Y:S01]  /*01a0*/  ELECT P0, URZ, PT ;  /* 0x00000000003f782f */ /* 0x000fe20003800000 */
[----:B------:R-:W-:-:S04]  /*01b0*/  UIADD3 UR6, -UR6, 0x100000, URZ ;  /* 0x0010000006067890 */ /* 0x000fc8000fffe13f */
[----:B------:R-:W-:Y:S02]  /*01c0*/  USHF.L.U32 UR7, UR6, 0xb, URZ ;  /* 0x0000000b06077899 */ /* 0x000fe4000800063f */
[----:B------:R-:W-:Y:S02]  /*01d0*/  USHF.L.U32 UR6, UR6, 0x1, URZ ;  /* 0x0000000106067899 */ /* 0x000fe4000800063f */
[----:B0-----:R-:W-:Y:S02]  /*01e0*/  ULEA UR8, UR8, UR4, 0x18 ;  /* 0x0000000408087291 */ /* 0x001fe4000f8ec03f */
[----:B------:R-:W-:-:S04]  /*01f0*/  UIADD3 UR4, -UR5, 0x100000, URZ ;  /* 0x0010000005047890 */ /* 0x000fc8000fffe13f */
[----:B------:R-:W-:Y:S02]  /*0200*/  USHF.L.U32 UR5, UR4, 0xb, URZ ;  /* 0x0000000b04057899 */ /* 0x000fe4000800063f */
[----:B------:R-:W-:Y:S01]  /*0210*/  USHF.L.U32 UR4, UR4, 0x1, URZ ;  /* 0x0000000104047899 */ /* 0x000fe2000800063f */
[----:B------:R-:W0:Y:S11]  /*0220*/  FENCE.VIEW.ASYNC.S ;  /* 0x00000000000073c6 */ /* 0x000e360000000000 */
[----:B0-----:R0:W1:Y:S01]  /*0230*/  SYNCS.EXCH.64 URZ, [UR8], UR4 ;  /* 0x00000004083f75b2 */ /* 0x0010620008000100 */
[----:B------:R0:W2:Y:S01]  /*0240*/  SYNCS.EXCH.64 URZ, [UR8+0x28], UR6 ;  /* 0x00002806083f75b2 */ /* 0x0000a20008000100 */
[----:B------:R0:W3:Y:S01]  /*0250*/  SYNCS.EXCH.64 URZ, [UR8+0x8], UR4 ;  /* 0x00000804083f75b2 */ /* 0x0000e20008000100 */
[----:B------:R0:W4:Y:S01]  /*0260*/  SYNCS.EXCH.64 URZ, [UR8+0x30], UR6 ;  /* 0x00003006083f75b2 */ /* 0x0001220008000100 */
[----:B------:R0:W0:Y:S01]  /*0270*/  SYNCS.EXCH.64 URZ, [UR8+0x10], UR4 ;  /* 0x00001004083f75b2 */ /* 0x0000220008000100 */
[----:B------:R0:W0:Y:S01]  /*0280*/  SYNCS.EXCH.64 URZ, [UR8+0x38], UR6 ;  /* 0x00003806083f75b2 */ /* 0x0000220008000100 */
[----:B------:R0:W0:Y:S01]  /*0290*/  SYNCS.EXCH.64 URZ, [UR8+0x18], UR4 ;  /* 0x00001804083f75b2 */ /* 0x0000220008000100 */
[----:B------:R0:W0:Y:S01]  /*02a0*/  SYNCS.EXCH.64 URZ, [UR8+0x40], UR6 ;  /* 0x00004006083f75b2 */ /* 0x0000220008000100 */
[----:B------:R0:W0:Y:S01]  /*02b0*/  SYNCS.EXCH.64 URZ, [UR8+0x20], UR4 ;  /* 0x00002004083f75b2 */ /* 0x0000220008000100 */
[----:B------:R0:W0:Y:S01]  /*02c0*/  SYNCS.EXCH.64 URZ, [UR8+0x48], UR6 ;  /* 0x00004806083f75b2 */ /* 0x0000220008000100 */
[----:B------:R-:W-:Y:S01]  /*02d0*/  NOP ;  /* 0x0000000000007918 */ /* 0x000fe20000000000 */
.L_x_2:
[----:B------:R-:W5:Y:S01]  /*02e0*/  SHFL.IDX PT, R0, R0, RZ, 0x1f ;  /* 0x00001fff00007589 */ /* 0x000f6200000e0000 */
[----:B------:R-:W-:Y:S01]  /*02f0*/  SHF.R.S32.HI R7, RZ, 0x1f, R18 ;  /* 0x0000001fff077819 */ /* 0x000fe20000011412 */
[----:B0-----:R-:W0:Y:S01]  /*0300*/  S2UR UR8, SR_CTAID.X ;  /* 0x00000000000879c3 */ /* 0x001e220000002500 */
[----:B------:R-:W-:Y:S01]  /*0310*/  ELECT P0, URZ, PT ;  /* 0x00000000003f782f */ /* 0x000fe20003800000 */
[----:B------:R-:W1:Y:S01]  /*0320*/  S2R R4, SR_CTAID.Y ;  /* 0x0000000000047919 */ /* 0x000e620000002600 */
[----:B------:R-:W-:Y:S01]  /*0330*/  LEA.HI R7, R7, R18, RZ, 0x7 ;  /* 0x0000001207077211 */ /* 0x000fe200078f38ff */
[----:B------:R-:W-:Y:S01]  /*0340*/  ULDC UR4, c[0x0][0x154] ;  /* 0x0000550000047ab9 */ /* 0x000fe20000000800 */
[----:B------:R-:W-:Y:S01]  /*0350*/  SHF.R.S32.HI R8, RZ, 0x1f, R3 ;  /* 0x0000001fff087819 */ /* 0x000fe20000011403 */
[----:B------:R-:W-:Y:S01]  /*0360*/  NOP ;  /* 0x0000000000007918 */ /* 0x000fe20000000000 */
[----:B------:R-:W-:Y:S01]  /*0370*/  LOP3.LUT R7, R7, 0xffffff80, RZ, 0xc0, !PT ;  /* 0xffffff8007077812 */ /* 0x000fe200078ec0ff */
[----:B------:R-:W2:Y:S01]  /*0380*/  LDC R12, c[0x0][0x140] ;  /* 0x00005000ff0c7b82 */ /* 0x000ea20000000800 */
[----:B------:R-:W-:Y:S01]  /*0390*/  LEA.HI R8, R8, R3, RZ, 0x2 ;  /* 0x0000000308087211 */ /* 0x000fe200078f10ff */
[----:B------:R-:W-:-:S02]  /*03a0*/  NOP ;  /* 0x0000000000007918 */ /* 0x000fc40000000000 */
[----:B------:R-:W-:Y:S01]  /*03b0*/  IMAD.IADD R6, R18, 0x1, -R7 ;  /* 0x0000000112067824 */ /* 0x000fe200078e0a07 */
[----:B------:R-:W-:-:S03]  /*03c0*/  LOP3.LUT R8, R8, 0x3ffffffc, RZ, 0xc0, !PT ;  /* 0x3ffffffc08087812 */ /* 0x000fc600078ec0ff */
[----:B------:R-:W3:Y:S01]  /*03d0*/  LDC R10, c[0x0][0x144] ;  /* 0x00005100ff0a7b82 */ /* 0x000ee20000000800 */
[----:B------:R-:W-:Y:S02]  /*03e0*/  SHF.R.S32.HI R7, RZ, 0x1f, R6 ;  /* 0x0000001fff077819 */ /* 0x000fe40000011406 */
[----:B------:R-:W-:Y:S02]  /*03f0*/  LOP3.LUT P2, RZ, R6, 0x7, RZ, 0xc0, !PT ;  /* 0x0000000706ff7812 */ /* 0x000fe4000784c0ff */
[----:B------:R-:W-:Y:S01]  /*0400*/  LEA.HI R7, R7, R6, RZ, 0x3 ;  /* 0x0000000607077211 */ /* 0x000fe200078f18ff */
[----:B------:R-:W-:Y:S01]  /*0410*/  VIADD R6, R5, 0xffffffff ;  /* 0xffffffff05067836 */ /* 0x000fe20000000000 */
[----:B-----5:R-:W-:Y:S02]  /*0420*/  ISETP.NE.OR P0, PT, R0, RZ, !P0 ;  /* 0x000000ff0000720c */ /* 0x020fe40004705670 */
[--C-:B------:R-:W-:Y:S02]  /*0430*/  SHF.R.S32.HI R0, RZ, 0x3, R7.reuse ;  /* 0x00000003ff007819 */ /* 0x100fe40000011407 */
[----:B------:R-:W-:-:S02]  /*0440*/  SHF.R.S32.HI R7, RZ, 0x1f, R7 ;  /* 0x0000001fff077819 */ /* 0x000fc40000011407 */
[----:B------:R-:W-:Y:S02]  /*0450*/  ISETP.GE.U32.AND P5, PT, R6, 0x2, PT ;  /* 0x000000020600780c */ /* 0x000fe40003fa6070 */
[----:B------:R-:W-:Y:S02]  /*0460*/  LEA.HI R7, R7, R0, RZ, 0x2 ;  /* 0x0000000007077211 */ /* 0x000fe400078f10ff */
[----:B--2---:R-:W-:Y:S02]  /*0470*/  ISETP.EQ.U32.AND P3, PT, R12, 0x1, PT ;  /* 0x000000010c00780c */ /* 0x004fe40003f62070 */
[----:B-1----:R-:W-:Y:S01]  /*0480*/  I2FP.F32.U32 R9, R4 ;  /* 0x0000000400097245 */ /* 0x002fe20000201000 */
[----:B------:R-:W-:Y:S01]  /*0490*/  VOTEU.ALL UP0, P0 ;  /* 0x00000000003f7886 */ /* 0x000fe20000000000 */
[----:B------:R-:W-:Y:S01]  /*04a0*/  LOP3.LUT R7, R7, 0xfffffffc, RZ, 0xc0, !PT ;  /* 0xfffffffc07077812 */ /* 0x000fe200078ec0ff */
[----:B------:R-:W-:Y:S02]  /*04b0*/  VOTEU.ALL UP1, P0 ;  /* 0x00000000003f7886 */ /* 0x000fe40000020000 */
[----:B------:R-:W-:Y:S01]  /*04c0*/  FMUL R11, R9, UR4 ;  /* 0x00000004090b7c20 */ /* 0x000fe20008400000 */
[----:B------:R-:W-:Y:S01]  /*04d0*/  IMAD.IADD R9, R3, 0x1, -R8 ;  /* 0x0000000103097824 */ /* 0x000fe200078e0a08 */
[----:B0-----:R-:W-:Y:S01]  /*04e0*/  I2FP.F32.U32 R8, UR8 ;  /* 0x0000000800087c45 */ /* 0x001fe20008201000 */
[----:B------:R-:W-:Y:S01]  /*04f0*/  IMAD.IADD R0, R0, 0x1, -R7 ;  /* 0x0000000100007824 */ /* 0x000fe200078e0a07 */
[----:B------:R-:W0:Y:S01]  /*0500*/  @!UP0 S2UR UR7, SR_CgaCtaId ;  /* 0x00000000000789c3 */ /* 0x000e220000008800 */
[----:B------:R-:W-:Y:S01]  /*0510*/  ULDC UR4, c[0x0][0x150] ;  /* 0x0000540000047ab9 */ /* 0x000fe20000000800 */
[----:B------:R-:W1:Y:S01]  /*0520*/  F2I.U32.TRUNC.NTZ R11, R11 ;  /* 0x0000000b000b7305 */ /* 0x000e62000020f000 */
[----:B------:R-:W-:Y:S01]  /*0530*/  FMUL R8, R8, UR4 ;  /* 0x0000000408087c20 */ /* 0x000fe20008400000 */
[----:B------:R-:W-:Y:S01]  /*0540*/  SHF.R.S32.HI R3, RZ, 0x1f, R2 ;  /* 0x0000001fff037819 */ /* 0x000fe20000011402 */
[----:B------:R-:W-:Y:S01]  /*0550*/  IMAD R9, R9, 0x4, R0 ;  /* 0x0000000409097824 */ /* 0x000fe200078e0200 */
[----:B------:R-:W-:Y:S01]  /*0560*/  UMOV UR4, 0x20 ;  /* 0x0000002000047882 */ /* 0x000fe20000000000 */
[----:B------:R-:W-:Y:S01]  /*0570*/  @!UP0 UMOV UR6, 0x400 ;  /* 0x0000040000068882 */ /* 0x000fe20000000000 */
[----:B------:R-:W2:Y:S01]  /*0580*/  LDC R7, c[0x0][0x148] ;  /* 0x00005200ff077b82 */ /* 0x000ea20000000800 */
[----:B------:R-:W-:Y:S01]  /*0590*/  LEA.HI R3, R3, R2, RZ, 0x2 ;  /* 0x0000000203037211 */ /* 0x000fe200078f10ff */
[----:B------:R-:W5:Y:S01]  /*05a0*/  F2I.U32.TRUNC.NTZ R8, R8 ;  /* 0x0000000800087305 */ /* 0x000f62000020f000 */
[----:B------:R-:W-:Y:S01]  /*05b0*/  IMAD.SHL.U32 R22, R9, 0x4, RZ ;  /* 0x0000000409167824 */ /* 0x000fe200078e00ff */
[----:B------:R-:W-:-:S04]  /*05c0*/  @!UP0 UIADD3 UR4, -UR4, 0x100000, URZ ;  /* 0x0010000004048890 */ /* 0x000fc8000fffe13f */
[----:B------:R-:W-:Y:S02]  /*05d0*/  @!UP0 USHF.L.U32 UR5, UR4, 0xb, URZ ;  /* 0x0000000b04058899 */ /* 0x000fe4000800063f */
[----:B------:R-:W-:Y:S01]  /*05e0*/  @!UP0 USHF.L.U32 UR4, UR4, 0x1, URZ ;  /* 0x0000000104048899 */ /* 0x000fe2000800063f */
[----:B------:R-:W-:Y:S02]  /*05f0*/  LOP3.LUT R3, R3, 0xfffffffc, RZ, 0xc0, !PT ;  /* 0xfffffffc03037812 */ /* 0x000fe400078ec0ff */
[----:B------:R-:W-:Y:S01]  /*0600*/  LOP3.LUT R22, R9, 0xc, R22, 0x78, !PT ;  /* 0x0000000c09167812 */ /* 0x000fe200078e7816 */
[----:B-1----:R-:W-:Y:S02]  /*0610*/  IMAD.MOV R21, RZ, RZ, -R11 ;  /* 0x000000ffff157224 */ /* 0x002fe400078e0a0b */
[----:B------:R-:W-:Y:S01]  /*0620*/  IMAD.IADD R0, R2, 0x1, -R3 ;  /* 0x0000000102007824 */ /* 0x000fe200078e0a03 */
[----:B0-----:R-:W-:Y:S01]  /*0630*/  @!UP0 ULEA UR6, UR7, UR6, 0x18 ;  /* 0x0000000607068291 */ /* 0x001fe2000f8ec03f */
[----:B-----5:R-:W-:-:S03]  /*0640*/  IMAD.MOV R3, RZ, RZ, -R8 ;  /* 0x000000ffff037224 */ /* 0x020fc600078e0a08 */
[----:B------:R-:W-:Y:S01]  /*0650*/  ISETP.NE.AND P1, PT, R0, 0x3, PT ;  /* 0x000000030000780c */ /* 0x000fe20003f25270 */
[----:B------:R-:W-:Y:S01]  /*0660*/  VOTEU.ALL UP0, P0 ;  /* 0x00000000003f7886 */ /* 0x000fe20000000000 */
[----:B------:R-:W-:Y:S01]  /*0670*/  ISETP.LT.U32.AND P0, PT, R22, 0x2, !P2 ;  /* 0x000000021600780c */ /* 0x000fe20005701070 */
[----:B---3--:R-:W-:Y:S01]  /*0680*/  IMAD R3, R10, R3, UR8 ;  /* 0x000000080a037e24 */ /* 0x008fe2000f8e0203 */
[----:B------:R-:W-:Y:S01]  /*0690*/  ISETP.EQ.OR P1, PT, R0, RZ, !P1 ;  /* 0x000000ff0000720c */ /* 0x000fe20004f22670 */
[----:B--2---:R-:W-:Y:S01]  /*06a0*/  IMAD R9, R7, R21, R4 ;  /* 0x0000001507097224 */ /* 0x004fe200078e0204 */
[C---:B------:R-:W-:Y:S02]  /*06b0*/  ISETP.NE.AND P2, PT, R5.reuse, RZ, PT ;  /* 0x000000ff0500720c */ /* 0x040fe40003f45270 */
[----:B------:R-:W-:Y:S01]  /*06c0*/  ISETP.EQ.AND P1, PT, R5, RZ, P1 ;  /* 0x000000ff0500720c */ /* 0x000fe20000f22270 */
[----:B------:R-:W0:Y:S02]  /*06d0*/  FENCE.VIEW.ASYNC.S ;  /* 0x00000000000073c6 */ /* 0x000e240000000000 */
[----:B0-----:R0:W1:Y:S01]  /*06e0*/  @!UP0 SYNCS.EXCH.64 URZ, [UR6+0x60], UR4 ;  /* 0x00006004063f85b2 */ /* 0x0010620008000100 */
[----:B------:R-:W-:-:S02]  /*06f0*/  ISETP.NE.AND P4, PT, R9, R22, PT ;  /* 0x000000160900720c */ /* 0x000fc40003f85270 */
[----:B------:R-:W-:Y:S02]  /*0700*/  SEL R19, RZ, 0x1, !P1 ;  /* 0x00000001ff137807 */ /* 0x000fe40004800000 */
[----:B------:R-:W-:Y:S02]  /*0710*/  ISETP.EQ.OR P4, PT, R3, RZ, !P4 ;  /* 0x000000ff0300720c */ /* 0x000fe40006782670 */
[----:B------:R-:W-:Y:S02]  /*0720*/  SEL R19, R19, 0x2, P5 ;  /* 0x0000000213137807 */ /* 0x000fe40002800000 */
[----:B------:R-:W-:-:S04]  /*0730*/  PLOP3.LUT P0, PT, P0, P4, PT, 0x80, 0x0 ;  /* 0x000000000000781c */ /* 0x000fc80000709070 */
[----:B------:R-:W-:Y:S01]  /*0740*/  P2R R156, PR, RZ, 0x1 ;  /* 0x00000001ff9c7803 */ /* 0x000fe20000000000 */
[----:B------:R0:W2:Y:S01]  /*0750*/  @!UP1 SYNCS.EXCH.64 URZ, [UR6+0x68], UR4 ;  /* 0x00006804063f95b2 */ /* 0x0000a20008000100 */
[----:B------:R-:W-:Y:S01]  /*0760*/  NOP ;  /* 0x0000000000007918 */ /* 0x000fe20000000000 */
[----:B------:R-:W-:Y:S06]  /*0770*/  @!P3 BRA `(.L_x_3) ;  /* 0x000000000008b947 */ /* 0x000fec0003800000 */
[----:B-12-4-:R-:W-:Y:S01]  /*0780*/  UCGABAR_ARV ;  /* 0x00000000000079c7 */ /* 0x016fe20008000000 */
[----:B------:R-:W-:Y:S05]  /*0790*/  BRA `(.L_x_4) ;  /* 0x0000000000047947 */ /* 0x000fea0003800000 */
.L_x_3:
[----:B-12-4-:R-:W-:Y:S01]  /*07a0*/  NOP ;  /* 0x0000000000007918 */ /* 0x016fe20000000000 */
.L_x_4:
[----:B------:R-:W1:Y:S01]  /*07b0*/  LDC R2, c[0x0][0x65c] ;  /* 0x00019700ff027b82 */ /* 0x000e620000000800 */
[----:B------:R-:W-:Y:S02]  /*07c0*/  IMAD.U32 R8, RZ, RZ, UR8 ;  /* 0x00000008ff087e24 */ /* 0x000fe4000f8e00ff */
[----:B------:R-:W-:Y:S01]  /*07d0*/  IMAD.MOV.U32 R9, RZ, RZ, RZ ;  /* 0x000000ffff097224 */ /* 0x000fe200078e00ff */
[----:B-1----:R-:W-:-:S04]  /*07e0*/  ISETP.NE.AND P1, PT, R2, 0x1, PT ;  /* 0x000000010200780c */ /* 0x002fc80003f25270 */
[----:B------:R-:W-:-:S09]  /*07f0*/  P2R R5, PR, RZ, 0x2 ;  /* 0x00000002ff057803 */ /* 0x000fd20000000000 */
[----:B------:R-:W1:Y:S01]  /*0800*/  @P1 LDC R17, c[0x0][0x10] ;  /* 0x00000400ff111b82 */ /* 0x000e620000000800 */
[----:B------:R-:W-:Y:S02]  /*0810*/  @P1 IMAD.MOV.U32 R5, RZ, RZ, RZ ;  /* 0x000000ffff051224 */ /* 0x000fe400078e00ff */
[----:B------:R-:W-:-:S05]  /*0820*/  @P1 IMAD.MOV.U32 R13, RZ, RZ, RZ ;  /* 0x000000ffff0d1224 */ /* 0x000fca00078e00ff */
[----:B------:R-:W2:Y:S01]  /*0830*/  @!P1 LDC R11, c[0x0][0xc] ;  /* 0x00000300ff0b9b82 */ /* 0x000ea20000000800 */
[----:B-1----:R-:W-:-:S04]  /*0840*/  @P1 IMAD.WIDE.U32 R16, R17, UR8, R4 ;  /* 0x0000000811101c25 */ /* 0x002fc8000f8e0004 */
[----:B------:R-:W-:Y:S02]  /*0850*/  @P1 IMAD.IADD R17, R17, 0x1, R13 ;  /* 0x0000000111111824 */ /* 0x000fe400078e020d */
[----:B--2---:R-:W-:-:S04]  /*0860*/  @!P1 IMAD.WIDE.U32 R8, R4, R11, R8 ;  /* 0x0000000b04089225 */ /* 0x004fc800078e0008 */
[----:B------:R-:W-:Y:S02]  /*0870*/  @!P1 IMAD.MOV.U32 R16, RZ, RZ, R8 ;  /* 0x000000ffff109224 */ /* 0x000fe400078e0008 */
[----:B------:R-:W-:Y:S01]  /*0880*/  @!P1 IMAD.MOV.U32 R17, RZ, RZ, R9 ;  /* 0x000000ffff119224 */ /* 0x000fe200078e0009 */
[----:B------:R-:W-:Y:S06]  /*0890*/  @!P3 BRA `(.L_x_5) ;  /* 0x00000000000cb947 */ /* 0x000fec0003800000 */
[----:B------:R-:W-:Y:S01]  /*08a0*/  UCGABAR_WAIT ;  /* 0x0000000000007dc7 */ /* 0x000fe20008000000 */
[----:B------:R-:W-:Y:S01]  /*08b0*/  CCTL.IVALL ;  /* 0x00000000ff00798f */ /* 0x000fe20002000000 */
[----:B------:R-:W-:Y:S05]  /*08c0*/  BRA `(.L_x_6) ;  /* 0x0000000000047947 */ /* 0x000fea0003800000 */
.L_x_5:
[----:B------:R-:W-:Y:S06]  /*08d0*/  BAR.SYNC.DEFER_BLOCKING 0x0 ;  /* 0x0000000000007b1d */ /* 0x000fec0000010000 */
.L_x_6:
[----:B------:R-:W-:Y:S05]  /*08e0*/  @!P2 BRA `(.L_x_7) ;  /* 0x0000009400e0a947 */ /* 0x000fea0003800000 */
[----:B------:R-:W-:-:S13]  /*08f0*/  ISETP.GT.U32.AND P0, PT, R6, 0x1, PT ;  /* 0x000000010600780c */ /* 0x000fda0003f04070 */
[----:B0-----:R-:W-:Y:S05]  /*0900*/  @P0 EXIT ;  /* 0x000000000000094d */ /* 0x001fea0003800000 */
[----:B------:R-:W-:Y:S01]  /*0910*/  ULDC.64 UR4, c[0x0][0x650] ;  /* 0x0001940000047ab9 */ /* 0x000fe20000000a00 */
[----:B------:R-:W-:Y:S01]  /*0920*/  PRMT R0, RZ, 0x7610, R0 ;  /* 0x00007610ff007816 */ /* 0x000fe20000000000 */
[----:B------:R-:W-:Y:S01]  /*0930*/  IMAD.MOV.U32 R153, RZ, RZ, -0x1 ;  /* 0xffffffffff997424 */ /* 0x000fe200078e00ff */
[----:B------:R-:W-:Y:S01]  /*0940*/  ISETP.GE.U32.AND P0, PT, R16, UR4, PT ;  /* 0x0000000410007c0c */ /* 0x000fe2000bf06070 */
[----:B------:R-:W-:Y:S02]  /*0950*/  IMAD.MOV.U32 R152, RZ, RZ, -0x1 ;  /* 0xffffffffff987424 */ /* 0x000fe400078e00ff */
[----:B------:R-:W-:Y:S01]  /*0960*/  IMAD.MOV.U32 R23, RZ, RZ, -0x1 ;  /* 0xffffffffff177424 */ /* 0x000fe200078e00ff */
[----:B------:R-:W-:-:S13]  /*0970*/  ISETP.GE.U32.AND.EX P0, PT, R17, UR5, PT, P0 ;  /* 0x0000000511007c0c */ /* 0x000fda000bf06100 */
[----:B------:R-:W-:Y:S05]  /*0980*/  @P0 BRA `(.L_x_8) ;  /* 0x00000004002c0947 */ /* 0x000fea0003800000 */
[----:B------:R-:W0:Y:S01]  /*0990*/  LDC.64 R24, c[0x0][0x628] ;  /* 0x00018a00ff187b82 */ /* 0x000e220000000a00 */
[----:B------:R-:W-:Y:S02]  /*09a0*/  IMAD.MOV.U32 R8, RZ, RZ, R16 ;  /* 0x000000ffff087224 */ /* 0x000fe400078e0010 */
[----:B------:R-:W-:-:S05]  /*09b0*/  IMAD.MOV.U32 R9, RZ, RZ, R17 ;  /* 0x000000ffff097224 */ /* 0x000fca00078e0011 */
[----:B------:R-:W1:Y:S08]  /*09c0*/  LDC R0, c[0x0][0x630] ;  /* 0x00018c00ff007b82 */ /* 0x000e700000000800 */
[----:B------:R-:W2:Y:S01]  /*09d0*/  LDC.64 R26, c[0x0][0x620] ;  /* 0x00018800ff1a7b82 */ /* 0x000ea20000000a00 */
[----:B0-----:R-:W-:-:S04]  /*09e0*/  ISETP.NE.U32.AND P0, PT, R24, RZ, PT ;  /* 0x000000ff1800720c */ /* 0x001fc80003f05070 */
[----:B------:R-:W-:-:S13]  /*09f0*/  ISETP.NE.AND.EX P0, PT, R25, RZ, PT, P0 ;  /* 0x000000ff1900720c */ /* 0x000fda0003f05300 */
[----:B-12---:R-:W-:Y:S05]  /*0a00*/  @!P0 BRA `(.L_x_9) ;  /* 0x0000000000288947 */ /* 0x006fea0003800000 */
[----:B------:R-:W0:Y:S02]  /*0a10*/  LDC R13, c[0x0][0x634] ;  /* 0x00018d00ff0d7b82 */ /* 0x000e240000000800 */
[----:B0-----:R-:W-:-:S05]  /*0a20*/  IADD3 R13, P0, R16, R13, RZ ;  /* 0x0000000d100d7210 */ /* 0x001fca0007f1e0ff */
[----:B------:R-:W-:-:S04]  /*0a30*/  IMAD.X R15, RZ, RZ, R17, P0 ;  /* 0x000000ffff0f7224 */ /* 0x000fc800000e0611 */
[----:B------:R-:W-:-:S04]  /*0a40*/  IMAD.WIDE.U32 R8, R15, R24, RZ ;  /* 0x000000180f087225 */ /* 0x000fc800078e00ff */
[----:B------:R-:W-:-:S04]  /*0a50*/  IMAD.WIDE.U32 R10, P0, R13, R25, R8 ;  /* 0x000000190d0a7225 */ /* 0x000fc80007800008 */
[----:B------:R-:W-:-:S04]  /*0a60*/  IMAD.WIDE.U32 R8, R13, R24, RZ ;  /* 0x000000180d087225 */ /* 0x000fc800078e00ff */
[----:B------:R-:W-:Y:S01]  /*0a70*/  IMAD.X R13, RZ, RZ, RZ, P0 ;  /* 0x000000ffff0d7224 */ /* 0x000fe200000e06ff */
[----:B------:R-:W-:Y:S01]  /*0a80*/  IADD3 RZ, P0, R9, R10, RZ ;  /* 0x0000000a09ff7210 */ /* 0x000fe20007f1e0ff */
[----:B------:R-:W-:-:S04]  /*0a90*/  IMAD.MOV.U32 R12, RZ, RZ, R11 ;  /* 0x000000ffff0c7224 */ /* 0x000fc800078e000b */
[----:B------:R-:W-:-:S08]  /*0aa0*/  IMAD.WIDE.U32.X R8, R15, R25, R12, P0 ;  /* 0x000000190f087225 */ /* 0x000fd000000e040c */
.L_x_9:
[----:B------:R-:W0:Y:S01]  /*0ab0*/  LDC.64 R24, c[0x0][0x640] ;  /* 0x00019000ff187b82 */ /* 0x000e220000000a00 */
[-CC-:B------:R-:W-:Y:S01]  /*0ac0*/  SHF.R.U64 R28, R8, R0.reuse, R9.reuse ;  /* 0x00000000081c7219 */ /* 0x180fe20000001209 */
[----:B------:R-:W-:Y:S01]  /*0ad0*/  IMAD R30, R7, R21, R4 ;  /* 0x00000015071e7224 */ /* 0x000fe200078e0204 */
[----:B------:R-:W-:Y:S01]  /*0ae0*/  SHF.R.U32.HI R0, RZ, R0, R9 ;  /* 0x00000000ff007219 */ /* 0x000fe20000011609 */
[----:B------:R-:W-:Y:S01]  /*0af0*/  IMAD.MOV.U32 R21, RZ, RZ, 0x1 ;  /* 0x00000001ff157424 */ /* 0x000fe200078e00ff */
[----:B------:R-:W-:-:S03]  /*0b00*/  IADD3 R5, P0, RZ, -R28, RZ ;  /* 0x8000001cff057210 */ /* 0x000fc60007f1e0ff */
[----:B------:R-:W1:Y:S02]  /*0b10*/  LDC R6, c[0x0][0x618] ;  /* 0x00018600ff067b82 */ /* 0x000e640000000800 */
[----:B------:R-:W-:-:S04]  /*0b20*/  IMAD.X R9, RZ, RZ, ~R0, P0 ;  /* 0x000000ffff097224 */ /* 0x000fc800000e0e00 */
[-C--:B------:R-:W-:Y:S02]  /*0b30*/  IMAD R0, R9, R26.reuse, RZ ;  /* 0x0000001a09007224 */ /* 0x080fe400078e02ff */
[----:B------:R-:W2:Y:S01]  /*0b40*/  LDC R11, c[0x0][0x608] ;  /* 0x00018200ff0b7b82 */ /* 0x000ea20000000800 */
[----:B------:R-:W-:-:S04]  /*0b50*/  IMAD.WIDE.U32 R8, R5, R26, R16 ;  /* 0x0000001a05087225 */ /* 0x000fc800078e0010 */
[----:B------:R-:W-:-:S03]  /*0b60*/  IMAD R5, R5, R27, R0 ;  /* 0x0000001b05057224 */ /* 0x000fc600078e0200 */
[----:B------:R-:W3:Y:S01]  /*0b70*/  LDC R12, c[0x0][0x658] ;  /* 0x00019600ff0c7b82 */ /* 0x000ee20000000800 */
[----:B0-----:R-:W-:Y:S01]  /*0b80*/  ISETP.NE.U32.AND P0, PT, R24, RZ, PT ;  /* 0x000000ff1800720c */ /* 0x001fe20003f05070 */
[----:B------:R-:W-:Y:S02]  /*0b90*/  IMAD.IADD R5, R9, 0x1, R5 ;  /* 0x0000000109057824 */ /* 0x000fe400078e0205 */
[----:B------:R-:W-:Y:S01]  /*0ba0*/  IMAD.MOV.U32 R9, RZ, RZ, -0x1 ;  /* 0xffffffffff097424 */ /* 0x000fe200078e00ff */
[----:B------:R-:W-:-:S03]  /*0bb0*/  ISETP.NE.AND.EX P0, PT, R25, RZ, PT, P0 ;  /* 0x000000ff1900720c */ /* 0x000fc60003f05300 */
[----:B------:R-:W0:Y:S01]  /*0bc0*/  LDC R15, c[0x0][0x600] ;  /* 0x00018000ff0f7b82 */ /* 0x000e220000000800 */
[-CC-:B-1----:R-:W-:Y:S02]  /*0bd0*/  SHF.R.U64 R13, R8, R6.reuse, R5.reuse ;  /* 0x00000006080d7219 */ /* 0x182fe40000001205 */
[----:B------:R-:W-:-:S05]  /*0be0*/  SHF.R.U32.HI R0, RZ, R6, R5 ;  /* 0x00000006ff007219 */ /* 0x000fca0000011605 */
[----:B------:R-:W1:Y:S01]  /*0bf0*/  LDC R14, c[0x0][0x648] ;  /* 0x00019200ff0e7b82 */ /* 0x000e620000000800 */
[-CC-:B--2---:R-:W-:Y:S02]  /*0c00*/  SHF.R.U64 R27, R13, R11.reuse, R0.reuse ;  /* 0x0000000b0d1b7219 */ /* 0x184fe40000001200 */
[----:B------:R-:W-:-:S05]  /*0c10*/  SHF.R.U32.HI R5, RZ, R11, R0 ;  /* 0x0000000bff057219 */ /* 0x000fca0000011600 */
[----:B------:R-:W2:Y:S01]  /*0c20*/  LDC R20, c[0x0][0x638] ;  /* 0x00018e00ff147b82 */ /* 0x000ea20000000800 */
[-CC-:B---3--:R-:W-:Y:S02]  /*0c30*/  SHF.R.U64 R26, R27, R12.reuse, R5.reuse ;  /* 0x0000000c1b1a7219 */ /* 0x188fe40000001205 */
[-C--:B------:R-:W-:Y:S02]  /*0c40*/  SHF.L.U32 R0, R9, R12.reuse, RZ ;  /* 0x0000000c09007219 */ /* 0x080fe400000006ff */
[----:B------:R-:W-:Y:S01]  /*0c50*/  SHF.R.U32.HI R5, RZ, R12, R5 ;  /* 0x0000000cff057219 */ /* 0x000fe20000011605 */
[----:B------:R-:W-:Y:S01]  /*0c60*/  IMAD.MOV.U32 R4, RZ, RZ, R26 ;  /* 0x000000ffff047224 */ /* 0x000fe200078e001a */
[----:B------:R-:W-:Y:S01]  /*0c70*/  LOP3.LUT R10, RZ, R0, RZ, 0x33, !PT ;  /* 0x00000000ff0a7212 */ /* 0x000fe200078e33ff */
[----:B------:R-:W3:Y:S01]  /*0c80*/  LDC R23, c[0x0][0x610] ;  /* 0x00018400ff177b82 */ /* 0x000ee20000000800 */
[----:B------:R-:W-:Y:S05]  /*0c90*/  @!P0 BRA `(.L_x_10) ;  /* 0x0000000000288947 */ /* 0x000fea0003800000 */
[----:B------:R-:W4:Y:S02]  /*0ca0*/  LDC R9, c[0x0][0x64c] ;  /* 0x00019300ff097b82 */ /* 0x000f240000000800 */
[----:B----4-:R-:W-:-:S05]  /*0cb0*/  IADD3 R9, P0, R26, R9, RZ ;  /* 0x000000091a097210 */ /* 0x010fca0007f1e0ff */
        /* <DEDUP_REMOVED lines=8> */
.L_x_10:
[----:B-1----:R-:W-:Y:S01]  /*0d40*/  SHF.R.U64 R4, R4, R14, R5 ;  /* 0x0000000e04047219 */ /* 0x002fe20000001205 */
[----:B0-----:R-:W-:Y:S01]  /*0d50*/  VIADD R6, R15, 0xffffffff ;  /* 0xffffffff0f067836 */ /* 0x001fe20000000000 */
[----:B------:R-:W-:Y:S02]  /*0d60*/  SHF.L.U32 R0, R21, R12, RZ ;  /* 0x0000000c15007219 */ /* 0x000fe400000006ff */
[----:B------:R-:W-:Y:S01]  /*0d70*/  LOP3.LUT R5, R27, R10, RZ, 0xc0, !PT ;  /* 0x0000000a1b057212 */ /* 0x000fe200078ec0ff */
[----:B------:R-:W-:Y:S01]  /*0d80*/  IMAD.MOV R7, RZ, RZ, -R4 ;  /* 0x000000ffff077224 */ /* 0x000fe200078e0a04 */
[----:B------:R-:W-:Y:S02]  /*0d90*/  SEL R3, R3, R30, !P1 ;  /* 0x0000001e03037207 */ /* 0x000fe40004800000 */
[----:B------:R-:W-:Y:S01]  /*0da0*/  LOP3.LUT R6, R13, R6, RZ, 0xc0, !PT ;  /* 0x000000060d067212 */ /* 0x000fe200078ec0ff */
[----:B------:R-:W-:Y:S02]  /*0db0*/  IMAD R4, R0, R4, R5 ;  /* 0x0000000400047224 */ /* 0x000fe400078e0205 */
[----:B--2---:R-:W-:-:S02]  /*0dc0*/  IMAD R0, R7, R20, R26 ;  /* 0x0000001407007224 */ /* 0x004fc400078e021a */
[----:B---3--:R-:W-:Y:S02]  /*0dd0*/  IMAD R3, R4, R23, R3 ;  /* 0x0000001704037224 */ /* 0x008fe400078e0203 */
[----:B------:R-:W-:Y:S02]  /*0de0*/  IMAD.MOV.U32 R5, RZ, RZ, 0x1 ;  /* 0x00000001ff057424 */ /* 0x000fe400078e00ff */
[----:B------:R-:W-:Y:S02]  /*0df0*/  IMAD R4, R0, R15, R6 ;  /* 0x0000000f00047224 */ /* 0x000fe400078e0206 */
[----:B------:R-:W-:Y:S01]  /*0e00*/  IMAD.MOV.U32 R23, RZ, RZ, R28 ;  /* 0x000000ffff177224 */ /* 0x000fe200078e001c */
[----:B------:R-:W-:Y:S02]  /*0e10*/  PRMT R0, R5, 0x7610, R0 ;  /* 0x0000761005007816 */ /* 0x000fe40000000000 */
[----:B------:R-:W-:Y:S02]  /*0e20*/  SEL R152, R4, R3, !P1 ;  /* 0x0000000304987207 */ /* 0x000fe40004800000 */
[----:B------:R-:W-:-:S07]  /*0e30*/  SEL R153, R3, R4, !P1 ;  /* 0x0000000403997207 */ /* 0x000fce0004800000 */
.L_x_8:
[----:B------:R-:W-:-:S08]  /*0e40*/  NOP ;  /* 0x0000000000007918 */ /* 0x000fd00000000000 */
[----:B------:R-:W0:Y:S02]  /*0e50*/  USETMAXREG.TRY_ALLOC.CTAPOOL UP0, 0xe8 ;  /* 0x000000e8000079c8 */ /* 0x000e240008000600 */
[----:B0-----:R-:W-:-:S13]  /*0e60*/  PLOP3.LUT P0, PT, PT, PT, UP0, 0x80, 0x0 ;  /* 0x000000000000781c */ /* 0x001fda0003f0f008 */
[----:B------:R-:W-:Y:S05]  /*0e70*/  @!P0 BRA `(.L_x_8) ;  /* 0xfffffffc00f08947 */ /* 0x000fea000383ffff */
[----:B------:R-:W-:Y:S01]  /*0e80*/  ULDC.64 UR4, c[0x0][0x598] ;  /* 0x0001660000047ab9 */ /* 0x000fe20000000a00 */
[----:B------:R-:W-:Y:S01]  /*0e90*/  ULDC.64 UR36, c[0x0][0x208] ;  /* 0x0000820000247ab9 */ /* 0x000fe20000000a00 */
[----:B------:R-:W-:-:S04]  /*0ea0*/  ISETP.NE.U32.AND P0, PT, RZ, UR4, PT ;  /* 0x00000004ff007c0c */ /* 0x000fc8000bf05070 */
[----:B------:R-:W-:-:S13]  /*0eb0*/  ISETP.NE.AND.EX P0, PT, RZ, UR5, PT, P0 ;  /* 0x00000005ff007c0c */ /* 0x000fda000bf05300 */
[----:B------:R-:W-:Y:S05]  /*0ec0*/  @!P0 BRA `(.L_x_11) ;  /* 0x00000000001c8947 */ /* 0x000fea0003800000 */
[----:B------:R-:W0:Y:S02]  /*0ed0*/  LDC.64 R4, c[0x0][0x598] ;  /* 0x00016600ff047b82 */ /* 0x000e240000000a00 */
[----:B0-----:R-:W2:Y:S02]  /*0ee0*/  LDG.E.64 R4, desc[UR36][R4.64] ;  /* 0x0000002404047981 */ /* 0x001ea4000c1e1b00 */
[----:B--2---:R-:W-:-:S04]  /*0ef0*/  ISETP.NE.U32.AND P0, PT, R4, RZ, PT ;  /* 0x000000ff0400720c */ /* 0x004fc80003f05070 */
[----:B------:R-:W-:-:S13]  /*0f00*/  ISETP.NE.AND.EX P0, PT, R5, RZ, PT, P0 ;  /* 0x000000ff0500720c */ /* 0x000fda0003f05300 */
[----:B------:R-:W-:Y:S05]  /*0f10*/  @!P0 BRA `(.L_x_11) ;  /* 0x0000000000088947 */ /* 0x000fea0003800000 */
[----:B------:R0:W5:Y:S01]  /*0f20*/  LD.E R154, desc[UR36][R4.64] ;  /* 0x00000024049a7980 */ /* 0x000162000c101900 */
[----:B------:R-:W-:Y:S05]  /*0f30*/  BRA `(.L_x_12) ;  /* 0x0000000000247947 */ /* 0x000fea0003800000 */
.L_x_11:
[----:B------:R-:W-:Y:S02]  /*0f40*/  ULDC.64 UR4, c[0x0][0x588] ;  /* 0x0001620000047ab9 */ /* 0x000fe40000000a00 */
[----:B------:R-:W-:-:S04]  /*0f50*/  ISETP.NE.U32.AND P0, PT, RZ, UR4, PT ;  /* 0x00000004ff007c0c */ /* 0x000fc8000bf05070 */
[----:B------:R-:W-:-:S13]  /*0f60*/  ISETP.NE.AND.EX P0, PT, RZ, UR5, PT, P0 ;  /* 0x00000005ff007c0c */ /* 0x000fda000bf05300 */
[----:B------:R-:W-:Y:S05]  /*0f70*/  @!P0 BRA `(.L_x_13) ;  /* 0x00000000000c8947 */ /* 0x000fea0003800000 */
[----:B------:R-:W0:Y:S02]  /*0f80*/  LDC.64 R154, c[0x0][0x588] ;  /* 0x00016200ff9a7b82 */ /* 0x000e240000000a00 */
[----:B0-----:R1:W5:Y:S01]  /*0f90*/  LDG.E R154, desc[UR36][R154.64] ;  /* 0x000000249a9a7981 */ /* 0x001362000c1e1900 */
[----:B------:R-:W-:Y:S05]  /*0fa0*/  BRA `(.L_x_12) ;  /* 0x0000000000087947 */ /* 0x000fea0003800000 */
.L_x_13:
[----:B------:R-:W-:Y:S02]  /*0fb0*/  ULDC UR4, c[0x0][0x580] ;  /* 0x0001600000047ab9 */ /* 0x000fe40000000800 */
[----:B------:R-:W-:-:S07]  /*0fc0*/  IMAD.U32 R154, RZ, RZ, UR4 ;  /* 0x00000004ff9a7e24 */ /* 0x000fce000f8e00ff */
.L_x_12:
[----:B------:R-:W-:Y:S02]  /*0fd0*/  ULDC.64 UR4, c[0x0][0x5a0] ;  /* 0x0001680000047ab9 */ /* 0x000fe40000000a00 */
[----:B------:R-:W-:-:S04]  /*0fe0*/  ISETP.NE.U32.AND P0, PT, RZ, UR4, PT ;  /* 0x00000004ff007c0c */ /* 0x000fc8000bf05070 */
[----:B------:R-:W-:-:S13]  /*0ff0*/  ISETP.NE.AND.EX P0, PT, RZ, UR5, PT, P0 ;  /* 0x00000005ff007c0c */ /* 0x000fda000bf05300 */
[----:B------:R-:W-:Y:S05]  /*1000*/  @!P0 BRA `(.L_x_14) ;  /* 0x00000000001c8947 */ /* 0x000fea0003800000 */
[----:B0-----:R-:W0:Y:S02]  /*1010*/  LDC.64 R4, c[0x0][0x5a0] ;  /* 0x00016800ff047b82 */ /* 0x001e240000000a00 */
[----:B0-----:R-:W2:Y:S02]  /*1020*/  LDG.E.64 R4, desc[UR36][R4.64] ;  /* 0x0000002404047981 */ /* 0x001ea4000c1e1b00 */
[----:B--2---:R-:W-:-:S04]  /*1030*/  ISETP.NE.U32.AND P0, PT, R4, RZ, PT ;  /* 0x000000ff0400720c */ /* 0x004fc80003f05070 */
[----:B------:R-:W-:-:S13]  /*1040*/  ISETP.NE.AND.EX P0, PT, R5, RZ, PT, P0 ;  /* 0x000000ff0500720c */ /* 0x000fda0003f05300 */
[----:B------:R-:W-:Y:S05]  /*1050*/  @!P0 BRA `(.L_x_14) ;  /* 0x0000000000088947 */ /* 0x000fea0003800000 */
[----:B-1----:R0:W5:Y:S01]  /*1060*/  LD.E R155, desc[UR36][R4.64] ;  /* 0x00000024049b7980 */ /* 0x002162000c101900 */
[----:B------:R-:W-:Y:S05]  /*1070*/  BRA `(.L_x_15) ;  /* 0x0000000000247947 */ /* 0x000fea0003800000 */
.L_x_14:
[----:B------:R-:W-:Y:S02]  /*1080*/  ULDC.64 UR4, c[0x0][0x590] ;  /* 0x0001640000047ab9 */ /* 0x000fe40000000a00 */
[----:B------:R-:W-:-:S04]  /*1090*/  ISETP.NE.U32.AND P0, PT, RZ, UR4, PT ;  /* 0x00000004ff007c0c */ /* 0x000fc8000bf05070 */
[----:B------:R-:W-:-:S13]  /*10a0*/  ISETP.NE.AND.EX P0, PT, RZ, UR5, PT, P0 ;  /* 0x00000005ff007c0c */ /* 0x000fda000bf05300 */
[----:B------:R-:W-:Y:S05]  /*10b0*/  @!P0 BRA `(.L_x_16) ;  /* 0x00000000000c8947 */ /* 0x000fea0003800000 */
[----:B0-----:R-:W1:Y:S02]  /*10c0*/  LDC.64 R4, c[0x0][0x590] ;  /* 0x00016400ff047b82 */ /* 0x001e640000000a00 */
[----:B-1----:R1:W5:Y:S01]  /*10d0*/  LDG.E R155, desc[UR36][R4.64] ;  /* 0x00000024049b7981 */ /* 0x002362000c1e1900 */
[----:B------:R-:W-:Y:S05]  /*10e0*/  BRA `(.L_x_15) ;  /* 0x0000000000087947 */ /* 0x000fea0003800000 */
.L_x_16:
[----:B------:R-:W-:Y:S02]  /*10f0*/  ULDC UR4, c[0x0][0x584] ;  /* 0x0001610000047ab9 */ /* 0x000fe40000000800 */
[----:B-1----:R-:W-:-:S07]  /*1100*/  IMAD.U32 R155, RZ, RZ, UR4 ;  /* 0x00000004ff9b7e24 */ /* 0x002fce000f8e00ff */
.L_x_15:
[----:B------:R-:W-:-:S13]  /*1110*/  LOP3.LUT P0, RZ, R0, 0xff, RZ, 0xc0, !PT ;  /* 0x000000ff00ff7812 */ /* 0x000fda000780c0ff */
[----:B------:R-:W-:Y:S05]  /*1120*/  @!P0 EXIT ;  /* 0x000000000000894d */ /* 0x000fea0003800000 */
[----:B------:R-:W-:Y:S01]  /*1130*/  ULDC UR4, c[0x0][0x28c] ;  /* 0x0000a30000047ab9 */ /* 0x000fe20000000800 */
[----:B------:R-:W-:Y:S01]  /*1140*/  LOP3.LUT R157, R19, 0x1, RZ, 0xfc, !PT ;  /* 0x00000001139d7812 */ /* 0x000fe200078efcff */
[----:B------:R-:W-:Y:S01]  /*1150*/  UIADD3 UR4, UR4, 0x1f, URZ ;  /* 0x0000001f04047890 */ /* 0x000fe2000fffe03f */
[----:B------:R-:W-:Y:S01]  /*1160*/  UMOV UR38, URZ ;  /* 0x0000003f00267c82 */ /* 0x000fe20008000000 */
[----:B------:R-:W-:Y:S02]  /*1170*/  UMOV UR39, URZ ;  /* 0x0000003f00277c82 */ /* 0x000fe40008000000 */
[----:B------:R-:W-:-:S04]  /*1180*/  USHF.R.S32.HI UR5, URZ, 0x1f, UR4 ;  /* 0x0000001f3f057899 */ /* 0x000fc80008011404 */
[----:B------:R-:W-:-:S04]  /*1190*/  ULEA.HI UR5, UR5, UR4, URZ, 0x5 ;  /* 0x0000000405057291 */ /* 0x000fc8000f8f283f */
[----:B------:R-:W-:-:S12]  /*11a0*/  USHF.R.S32.HI UR40, URZ, 0x5, UR5 ;  /* 0x000000053f287899 */ /* 0x000fd80008011405 */
.L_x_292:
[----:B------:R-:W-:Y:S01]  /*11b0*/  LOP3.LUT R0, R18, 0x80, RZ, 0xc0, !PT ;  /* 0x0000008012007812 */ /* 0x000fe200078ec0ff */
[----:B--2---:R-:W2:Y:S01]  /*11c0*/  S2UR UR7, SR_CgaCtaId ;  /* 0x00000000000779c3 */ /* 0x004ea20000008800 */
[----:B------:R-:W-:Y:S02]  /*11d0*/  UMOV UR6, 0x400 ;  /* 0x0000040000067882 */ /* 0x000fe40000000000 */
[----:B------:R-:W-:-:S06]  /*11e0*/  SHF.R.U32.HI R0, RZ, 0x7, R0 ;  /* 0x00000007ff007819 */ /* 0x000fcc0000011600 */
[----:B---3--:R-:W3:Y:S01]  /*11f0*/  SHFL.IDX PT, R0, R0, RZ, 0x1f ;  /* 0x00001fff00007589 */ /* 0x008ee200000e0000 */
[----:B--2---:R-:W-:Y:S01]  /*1200*/  ULEA UR6, UR7, UR6, 0x18 ;  /* 0x0000000607067291 */ /* 0x004fe2000f8ec03f */
[----:B---3--:R-:W-:-:S13]  /*1210*/  R2UR UR4, R0 ;  /* 0x00000000000472ca */ /* 0x008fda00000e0000 */
[----:B------:R-:W-:-:S04]  /*1220*/  ULEA.HI UR5, UR4, UR4, URZ, 0x1 ;  /* 0x0000000404057291 */ /* 0x000fc8000f8f083f */
[----:B------:R-:W-:-:S04]  /*1230*/  ULOP3.LUT UR5, UR5, 0xffffe, URZ, 0xc0, !UPT ;  /* 0x000ffffe05057892 */ /* 0x000fc8000f8ec03f */
[----:B------:R-:W-:-:S03]  /*1240*/  UIADD3 UR5, UR4, -UR5, URZ ;  /* 0x8000000504057290 */ /* 0x000fc6000fffe03f */
[----:B------:R-:W-:Y:S01]  /*1250*/  ULDC UR4, c[0x0][0x28c] ;  /* 0x0000a30000047ab9 */ /* 0x000fe20000000800 */
[----:B------:R-:W-:Y:S01]  /*1260*/  ULEA UR5, UR5, UR6, 0xc ;  /* 0x0000000605057291 */ /* 0x000fe2000f8e603f */
[----:B------:R-:W-:-:S03]  /*1270*/  ISETP.LT.AND P0, PT, RZ, UR4, PT ;  /* 0x00000004ff007c0c */ /* 0x000fc6000bf01270 */
[----:B------:R-:W-:-:S04]  /*1280*/  UIADD3 UR5, UR5, 0x100, URZ ;  /* 0x0000010005057890 */ /* 0x000fc8000fffe03f */
[----:B------:R-:W-:-:S04]  /*1290*/  USHF.R.U32.HI UR5, URZ, 0x4, UR5 ;  /* 0x000000043f057899 */ /* 0x000fc80008011605 */
[----:B------:R-:W-:Y:S02]  /*12a0*/  ULOP3.LUT UR41, UR5, 0x3fff, URZ, 0xc0, !UPT ;  /* 0x00003fff05297892 */ /* 0x000fe4000f8ec03f */
[----:B-1----:R-:W-:Y:S10]  /*12b0*/  @P0 BRA `(.L_x_17) ;  /* 0x0000000000400947 */ /* 0x002ff40003800000 */
[----:B------:R-:W-:Y:S01]  /*12c0*/  MOV R0, 0x0 ;  /* 0x0000000000007802 */ /* 0x000fe20000000f00 */
[----:B------:R-:W-:Y:S01]  /*12d0*/  ULDC.64 UR4, c[0x4][0x68] ;  /* 0x01001a0000047ab9 */ /* 0x000fe20000000a00 */
[----:B------:R-:W-:Y:S01]  /*12e0*/  ULDC.64 UR6, c[0x4][0x8] ;  /* 0x0100020000067ab9 */ /* 0x000fe20000000a00 */
[----:B01----:R-:W-:Y:S01]  /*12f0*/  IMAD.U32 R4, RZ, RZ, UR4 ;  /* 0x00000004ff047e24 */ /* 0x003fe2000f8e00ff */
[----:B------:R0:W1:Y:S01]  /*1300*/  LDC.64 R14, c[0x4][R0] ;  /* 0x01000000000e7b82 */ /* 0x0000620000000a00 */
[----:B------:R-:W-:Y:S01]  /*1310*/  IMAD.U32 R5, RZ, RZ, UR5 ;  /* 0x00000005ff057e24 */ /* 0x000fe2000f8e00ff */
[----:B------:R-:W-:Y:S01]  /*1320*/  ULDC.64 UR4, c[0x4][0x70] ;  /* 0x01001c0000047ab9 */ /* 0x000fe20000000a00 */
[----:B------:R-:W-:Y:S02]  /*1330*/  IMAD.U32 R10, RZ, RZ, UR6 ;  /* 0x00000006ff0a7e24 */ /* 0x000fe4000f8e00ff */
[----:B------:R-:W-:Y:S02]  /*1340*/  IMAD.U32 R6, RZ, RZ, UR4 ;  /* 0x00000004ff067e24 */ /* 0x000fe4000f8e00ff */
[----:B------:R-:W-:-:S02]  /*1350*/  IMAD.U32 R7, RZ, RZ, UR5 ;  /* 0x00000005ff077e24 */ /* 0x000fc4000f8e00ff */
[----:B------:R-:W-:Y:S02]  /*1360*/  IMAD.U32 R11, RZ, RZ, UR7 ;  /* 0x00000007ff0b7e24 */ /* 0x000fe4000f8e00ff */
[----:B------:R-:W-:Y:S02]  /*1370*/  IMAD.MOV.U32 R8, RZ, RZ, 0x1e1 ;  /* 0x000001e1ff087424 */ /* 0x000fe400078e00ff */
[----:B------:R-:W-:Y:S02]  /*1380*/  IMAD.MOV.U32 R12, RZ, RZ, 0x1 ;  /* 0x00000001ff0c7424 */ /* 0x000fe400078e00ff */
[----:B0-----:R-:W-:-:S07]  /*1390*/  IMAD.MOV.U32 R13, RZ, RZ, RZ ;  /* 0x000000ffff0d7224 */ /* 0x001fce00078e00ff */
[----:B------:R-:W-:-:S07]  /*13a0*/  LEPC R20, `(.L_x_17) ;  /* 0x000000001014794e */ /* 0x000fce0000000000 */
[----:B-1---5:R-:W-:Y:S05]  /*13b0*/  CALL.ABS.NOINC R14 ;  /* 0x000000000e007343 */ /* 0x022fea0003c00000 */
.L_x_17:
[----:B------:R-:W-:-:S13]  /*13c0*/  ISETP.NE.AND P0, PT, R157, 0x3, PT ;  /* 0x000000039d00780c */ /* 0x000fda0003f05270 */
[----:B------:R-:W-:Y:S05]  /*13d0*/  @!P0 BRA `(.L_x_18) ;  /* 0x0000000000048947 */ /* 0x000fea0003800000 */
[----:B------:R-:W-:Y:S01]  /*13e0*/  BPT.TRAP 0x1 ;  /* 0x000000040000795c */ /* 0x000fe20000300000 */
.L_x_18:
[----:B------:R-:W2:Y:S01]  /*13f0*/  S2UR UR5, SR_CgaCtaId ;  /* 0x00000000000579c3 */ /* 0x000ea20000008800 */
[----:B------:R-:W-:Y:S01]  /*1400*/  UMOV UR4, 0x400 ;  /* 0x0000040000047882 */ /* 0x000fe20000000000 */
[----:B------:R-:W-:Y:S02]  /*1410*/  IMAD.U32 R0, RZ, RZ, UR38 ;  /* 0x00000026ff007e24 */ /* 0x000fe4000f8e00ff */
[----:B------:R-:W-:-:S03]  /*1420*/  IMAD.U32 R3, RZ, RZ, UR39 ;  /* 0x00000027ff037e24 */ /* 0x000fc6000f8e00ff */
[----:B------:R-:W-:Y:S01]  /*1430*/  SHF.L.U32 R0, R0, 0x1f, RZ ;  /* 0x0000001f00007819 */ /* 0x000fe200000006ff */
[----:B--2---:R-:W-:-:S06]  /*1440*/  ULEA UR4, UR5, UR4, 0x18 ;  /* 0x0000000405047291 */ /* 0x004fcc000f8ec03f */
[----:B------:R-:W-:-:S04]  /*1450*/  IMAD.U32 R6, RZ, RZ, UR4 ;  /* 0x00000004ff067e24 */ /* 0x000fc8000f8e00ff */
[----:B------:R-:W-:-:S04]  /*1460*/  IMAD R3, R3, 0x8, R6 ;  /* 0x0000000803037824 */ /* 0x000fc800078e0206 */
[----:B------:R2:W3:Y:S01]  /*1470*/  SYNCS.PHASECHK.TRANS64.TRYWAIT P1, [R3+URZ], R0 ;  /* 0x00000000030075a7 */ /* 0x0004e2000802017f */
[----:B------:R-:W-:Y:S05]  /*1480*/  @!P0 BRA `(.L_x_19) ;  /* 0x0000000000048947 */ /* 0x000fea0003800000 */
[----:B------:R-:W-:Y:S01]  /*1490*/  BPT.TRAP 0x1 ;  /* 0x000000040000795c */ /* 0x000fe20000300000 */
.L_x_19:
[----:B---3--:R-:W-:Y:S05]  /*14a0*/  @P1 BRA `(.L_x_20) ;  /* 0x0000000000081947 */ /* 0x008fea0003800000 */
[----:B------:R-:W3:Y:S02]  /*14b0*/  SYNCS.PHASECHK.TRANS64.TRYWAIT P1, [R3+URZ], R0 ;  /* 0x00000000030075a7 */ /* 0x000ee4000802017f */
[----:B---3--:R-:W-:Y:S05]  /*14c0*/  @!P1 BRA `(.L_x_21) ;  /* 0x000000a000749947 */ /* 0x008fea0003800000 */
.L_x_20:
[----:B------:R-:W-:-:S04]  /*14d0*/  UISETP.LT.AND UP0, UPT, UR40, 0x1, UPT ;  /* 0x000000012800788c */ /* 0x000fc8000bf01270 */
[----:B------:R-:W-:-:S06]  /*14e0*/  USEL UR4, UR40, 0x1, UP0 ;  /* 0x0000000128047887 */ /* 0x000fcc0008000000 */
[----:B--23--:R-:W-:Y:S01]  /*14f0*/  IMAD.U32 R0, RZ, RZ, UR4 ;  /* 0x00000004ff007e24 */ /* 0x00cfe2000f8e00ff */
[----:B------:R-:W-:Y:S05]  /*1500*/  WARPSYNC.ALL ;  /* 0x0000000000007948 */ /* 0x000fea0003800000 */
[----:B------:R-:W-:-:S04]  /*1510*/  IADD3 R0, -R0, UR40, RZ ;  /* 0x0000002800007c10 */ /* 0x000fc8000fffe1ff */
[----:B------:R-:W-:Y:S02]  /*1520*/  ISETP.GE.AND P1, PT, R0, 0x1, PT ;  /* 0x000000010000780c */ /* 0x000fe40003f26270 */
[----:B------:R-:W-:Y:S01]  /*1530*/  R2UR UR4, R6 ;  /* 0x00000000060472ca */ /* 0x000fe200000e0000 */
[----:B------:R-:W-:Y:S01]  /*1540*/  ULOP3.LUT UR41, UR41, 0x10000, URZ, 0xfc, !UPT ;  /* 0x0001000029297892 */ /* 0x000fe2000f8efc3f */
[----:B------:R-:W-:Y:S01]  /*1550*/  WARPGROUP.ARRIVE ;  /* 0x00000000000079c5 */ /* 0x000fe20000000000 */
[----:B------:R-:W-:Y:S01]  /*1560*/  UMOV UR5, 0x80000020 ;  /* 0x8000002000057882 */ /* 0x000fe20000000000 */
[----:B------:R-:W-:-:S09]  /*1570*/  UMOV UR7, 0x80000020 ;  /* 0x8000002000077882 */ /* 0x000fd20000000000 */
[----:B------:R-:W-:-:S04]  /*1580*/  UIADD3 UR4, UR4, 0xa100, URZ ;  /* 0x0000a10004047890 */ /* 0x000fc8000fffe03f */
[----:B------:R-:W-:-:S04]  /*1590*/  USHF.R.U32.HI UR4, URZ, 0x4, UR4 ;  /* 0x000000043f047899 */ /* 0x000fc80008011604 */
[----:B------:R-:W-:-:S04]  /*15a0*/  ULOP3.LUT UR4, UR4, 0x3fff, URZ, 0xc0, !UPT ;  /* 0x00003fff04047892 */ /* 0x000fc8000f8ec03f */
[----:B------:R-:W-:Y:S02]  /*15b0*/  ULOP3.LUT UR9, UR4, 0x10000, URZ, 0xfc, !UPT ;  /* 0x0001000004097892 */ /* 0x000fe4000f8efc3f */
[----:B------:R-:W-:Y:S02]  /*15c0*/  ULEA UR4, UR39, UR41, 0x9 ;  /* 0x0000002927047291 */ /* 0x000fe4000f8e483f */
[----:B------:R-:W-:-:S09]  /*15d0*/  ULEA UR6, UR39, UR9, 0xa ;  /* 0x0000000927067291 */ /* 0x000fd2000f8e503f */
[----:B------:R-:W-:Y:S01]  /*15e0*/  HGMMA.64x256x16.F32.BF16 R24, gdesc[UR4], RZ, !UPT, gsb0 ;  /* 0x03e00000041879f0 */ /* 0x000fe2000c0018ff */
[----:B------:R-:W-:Y:S02]  /*15f0*/  UIADD3 UR4, UR4, 0x2, URZ ;  /* 0x0000000204047890 */ /* 0x000fe4000fffe03f */
[----:B------:R-:W-:Y:S01]  /*1600*/  UIADD3 UR6, UR6, 0x2, URZ ;  /* 0x0000000206067890 */ /* 0x000fe2000fffe03f */
[----:B------:R-:W-:Y:S01]  /*1610*/  UMOV UR5, 0x80000020 ;  /* 0x8000002000057882 */ /* 0x000fe20000000000 */
[----:B------:R-:W-:Y:S01]  /*1620*/  UMOV UR7, 0x80000020 ;  /* 0x8000002000077882 */ /* 0x000fe20000000000 */
[----:B------:R-:W-:Y:S02]  /*1630*/  WARPGROUP.DEPBAR.LE gsb0, 0x0 ;  /* 0x00008000000079c5 */ /* 0x000fe40000010000 */
[----:B------:R-:W-:-:S15]  /*1640*/  WARPGROUP.ARRIVE ;  /* 0x00000000000079c5 */ /* 0x000fde0000000000 */
[----:B------:R-:W-:-:S05]  /*1650*/  NOP ;  /* 0x0000000000007918 */ /* 0x000fca0000000000 */
[----:B------:R-:W-:Y:S03]  /*1660*/  HGMMA.64x256x16.F32.BF16 R24, gdesc[UR4], R24, gsb0 ;  /* 0x03e00000041879f0 */ /* 0x000fe60008001818 */
[----:B------:R-:W-:Y:S02]  /*1670*/  WARPGROUP.DEPBAR.LE gsb0, 0x0 ;  /* 0x00008000000079c5 */ /* 0x000fe40000010000 */
[----:B------:R-:W-:Y:S05]  /*1680*/  @!P1 BRA `(.L_x_22) ;  /* 0x0000000000e89947 */ /* 0x000fea0003800000 */
[----:B------:R-:W-:Y:S02]  /*1690*/  UIADD3 UR4, UR39, 0x1, URZ ;  /* 0x0000000127047890 */ /* 0x000fe4000fffe03f */
[----:B------:R-:W-:Y:S02]  /*16a0*/  IMAD.U32 R3, RZ, RZ, UR39 ;  /* 0x00000027ff037e24 */ /* 0x000fe4000f8e00ff */
[----:B------:R-:W-:-:S04]  /*16b0*/  UISETP.NE.AND UP0, UPT, UR4, 0x5, UPT ;  /* 0x000000050400788c */ /* 0x000fc8000bf05270 */
[----:B------:R-:W-:Y:S02]  /*16c0*/  USEL UR5, URZ, 0x1, UP0 ;  /* 0x000000013f057887 */ /* 0x000fe40008000000 */
[----:B------:R-:W-:Y:S02]  /*16d0*/  USEL UR8, UR4, URZ, UP0 ;  /* 0x0000003f04087287 */ /* 0x000fe40008000000 */
[----:B------:R-:W-:-:S06]  /*16e0*/  ULOP3.LUT UR5, UR38, UR5, URZ, 0x3c, !UPT ;  /* 0x0000000526057292 */ /* 0x000fcc000f8e3c3f */
[----:B------:R-:W-:-:S07]  /*16f0*/  IMAD.U32 R7, RZ, RZ, UR5 ;  /* 0x00000005ff077e24 */ /* 0x000fce000f8e00ff */
.L_x_29:
[----:B------:R-:W-:Y:S05]  /*1700*/  @!P0 BRA `(.L_x_23) ;  /* 0x0000000000048947 */ /* 0x000fea0003800000 */
[----:B------:R-:W-:Y:S01]  /*1710*/  BPT.TRAP 0x1 ;  /* 0x000000040000795c */ /* 0x000fe20000300000 */
.L_x_23:
[----:B------:R-:W2:Y:S01]  /*1720*/  S2UR UR5, SR_CgaCtaId ;  /* 0x00000000000579c3 */ /* 0x000ea20000008800 */
[----:B------:R-:W-:Y:S01]  /*1730*/  UMOV UR4, 0x400 ;  /* 0x0000040000047882 */ /* 0x000fe20000000000 */
[----:B01----:R-:W-:Y:S01]  /*1740*/  IMAD.U32 R5, RZ, RZ, UR8 ;  /* 0x00000008ff057e24 */ /* 0x003fe2000f8e00ff */
[----:B------:R-:W-:Y:S01]  /*1750*/  SHF.L.U32 R4, R7, 0x1f, RZ ;  /* 0x0000001f07047819 */ /* 0x000fe200000006ff */
[----:B--2---:R-:W-:-:S06]  /*1760*/  ULEA UR4, UR5, UR4, 0x18 ;  /* 0x0000000405047291 */ /* 0x004fcc000f8ec03f */
[----:B------:R-:W-:-:S04]  /*1770*/  IMAD.U32 R6, RZ, RZ, UR4 ;  /* 0x00000004ff067e24 */ /* 0x000fc8000f8e00ff */
[----:B------:R-:W-:-:S04]  /*1780*/  IMAD R5, R5, 0x8, R6 ;  /* 0x0000000805057824 */ /* 0x000fc800078e0206 */
[----:B------:R0:W1:Y:S01]  /*1790*/  SYNCS.PHASECHK.TRANS64.TRYWAIT P1, [R5+URZ], R4 ;  /* 0x00000004050075a7 */ /* 0x000062000802017f */
[----:B------:R-:W-:Y:S05]  /*17a0*/  @!P0 BRA `(.L_x_24) ;  /* 0x0000000000048947 */ /* 0x000fea0003800000 */
[----:B------:R-:W-:Y:S01]  /*17b0*/  BPT.TRAP 0x1 ;  /* 0x000000040000795c */ /* 0x000fe20000300000 */
.L_x_24:
[----:B-1----:R-:W-:Y:S05]  /*17c0*/  @P1 BRA `(.L_x_25) ;  /* 0x0000000000081947 */ /* 0x002fea0003800000 */
[----:B------:R-:W1:Y:S02]  /*17d0*/  SYNCS.PHASECHK.TRANS64.TRYWAIT P1, [R5+URZ], R4 ;  /* 0x00000004050075a7 */ /* 0x000e64000802017f */
[----:B-1----:R-:W-:Y:S05]  /*17e0*/  @!P1 BRA `(.L_x_26) ;  /* 0x0000009c00c09947 */ /* 0x002fea0003800000 */
.L_x_25:
[----:B------:R-:W-:Y:S01]  /*17f0*/  ULEA UR4, UR8, UR41, 0x9 ;  /* 0x0000002908047291 */ /* 0x000fe2000f8e483f */
[----:B------:R-:W-:Y:S01]  /*1800*/  WARPGROUP.ARRIVE ;  /* 0x00000000000079c5 */ /* 0x000fe20000000000 */
[----:B------:R-:W-:Y:S01]  /*1810*/  ULEA UR6, UR8, UR9, 0xa ;  /* 0x0000000908067291 */ /* 0x000fe2000f8e503f */
[----:B------:R-:W-:Y:S01]  /*1820*/  UMOV UR5, 0x80000020 ;  /* 0x8000002000057882 */ /* 0x000fe20000000000 */
[----:B------:R-:W-:-:S07]  /*1830*/  UMOV UR7, 0x80000020 ;  /* 0x8000002000077882 */ /* 0x000fce0000000000 */
[----:B------:R-:W-:Y:S01]  /*1840*/  HGMMA.64x256x16.F32.BF16 R24, gdesc[UR4], R24, gsb0 ;  /* 0x03e00000041879f0 */ /* 0x000fe20008001818 */
        /* <DEDUP_REMOVED lines=10> */
[----:B------:R-:W-:Y:S01]  /*18f0*/  BPT.TRAP 0x1 ;  /* 0x000000040000795c */ /* 0x000fe20000300000 */
.L_x_27:
[----:B------:R-:W-:-:S13]  /*1900*/  ISETP.NE.AND P1, PT, R156, RZ, PT ;  /* 0x000000ff9c00720c */ /* 0x000fda0003f25270 */
[----:B01----:R-:W-:-:S04]  /*1910*/  @P1 IMAD R4, R3, 0x8, R6 ;  /* 0x0000000803041824 */ /* 0x003fc800078e0206 */
[----:B------:R-:W-:-:S05]  /*1920*/  @P1 VIADD R5, R4, 0x28 ;  /* 0x0000002804051836 */ /* 0x000fca0000000000 */
[----:B------:R-:W-:-:S04]  /*1930*/  @P1 PRMT R5, R22, 0x654, R5 ;  /* 0x0000065416051816 */ /* 0x000fc80000000005 */
[----:B------:R0:W-:Y:S01]  /*1940*/  @P1 SYNCS.ARRIVE.TRANS64.RED.A1T0 RZ, [R5+URZ], RZ ;  /* 0x000000ff05ff19a7 */ /* 0x0001e2000810043f */
[----:B------:R-:W-:-:S13]  /*1950*/  ISETP.GT.U32.AND P1, PT, R19, 0x1, PT ;  /* 0x000000011300780c */ /* 0x000fda0003f24070 */
[----:B0-----:R-:W-:Y:S05]  /*1960*/  @P1 BRA `(.L_x_28) ;  /* 0x0000000000041947 */ /* 0x001fea0003800000 */
[----:B------:R-:W-:Y:S01]  /*1970*/  BPT.TRAP 0x1 ;  /* 0x000000040000795c */ /* 0x000fe20000300000 */
.L_x_28:
[----:B------:R-:W-:Y:S01]  /*1980*/  UIADD3 UR8, UR8, 0x1, URZ ;  /* 0x0000000108087890 */ /* 0x000fe2000fffe03f */
[C---:B------:R-:W-:Y:S01]  /*1990*/  ISETP.GT.AND P2, PT, R0.reuse, 0x1, PT ;  /* 0x000000010000780c */ /* 0x040fe20003f44270 */
[----:B------:R-:W-:Y:S02]  /*19a0*/  VIADD R3, R3, 0x1 ;  /* 0x0000000103037836 */ /* 0x000fe40000000000 */
[----:B------:R-:W-:Y:S01]  /*19b0*/  UISETP.NE.AND UP0, UPT, UR8, 0x5, UPT ;  /* 0x000000050800788c */ /* 0x000fe2000bf05270 */
[----:B------:R-:W-:Y:S02]  /*19c0*/  VIADD R0, R0, 0xffffffff ;  /* 0xffffffff00007836 */ /* 0x000fe40000000000 */
[C---:B------:R-:W-:Y:S01]  /*19d0*/  ISETP.NE.AND P1, PT, R3.reuse, 0x5, PT ;  /* 0x000000050300780c */ /* 0x040fe20003f25270 */
[----:B------:R-:W-:Y:S02]  /*19e0*/  USEL UR4, URZ, 0x1, UP0 ;  /* 0x000000013f047887 */ /* 0x000fe40008000000 */
[----:B------:R-:W-:Y:S01]  /*19f0*/  USEL UR8, UR8, URZ, UP0 ;  /* 0x0000003f08087287 */ /* 0x000fe20008000000 */
[----:B------:R-:W-:-:S03]  /*1a00*/  SEL R3, R3, RZ, P1 ;  /* 0x000000ff03037207 */ /* 0x000fc60000800000 */
[----:B------:R-:W-:Y:S01]  /*1a10*/  LOP3.LUT R7, R7, UR4, RZ, 0x3c, !PT ;  /* 0x0000000407077c12 */ /* 0x000fe2000f8e3cff */
[----:B------:R-:W-:Y:S07]  /*1a20*/  @P2 BRA `(.L_x_29) ;  /* 0xfffffffc00342947 */ /* 0x000fee000383ffff */
.L_x_22:
[----:B------:R-:W2:Y:S02]  /*1a30*/  LDC R0, c[0x0][0x28c] ;  /* 0x0000a300ff007b82 */ /* 0x000ea40000000800 */
[----:B--2---:R-:W-:-:S13]  /*1a40*/  ISETP.GE.AND P1, PT, R0, 0x1, PT ;  /* 0x000000010000780c */ /* 0x004fda0003f26270 */
[----:B------:R-:W-:Y:S05]  /*1a50*/  @!P1 BRA `(.L_x_30) ;  /* 0x0000000000509947 */ /* 0x000fea0003800000 */
[----:B------:R-:W-:Y:S05]  /*1a60*/  @!P0 BRA `(.L_x_31) ;  /* 0x0000000000048947 */ /* 0x000fea0003800000 */
[----:B------:R-:W-:Y:S01]  /*1a70*/  BPT.TRAP 0x1 ;  /* 0x000000040000795c */ /* 0x000fe20000300000 */
.L_x_31:
[----:B------:R-:W-:Y:S01]  /*1a80*/  ISETP.NE.AND P1, PT, R156, RZ, PT ;  /* 0x000000ff9c00720c */ /* 0x000fe20003f25270 */
[----:B------:R-:W-:Y:S01]  /*1a90*/  BSSY B0, `(.L_x_32) ;  /* 0x000000e000007945 */ /* 0x000fe20003800000 */
[----:B------:R-:W-:-:S11]  /*1aa0*/  ISETP.GT.U32.AND P0, PT, R19, 0x1, PT ;  /* 0x000000011300780c */ /* 0x000fd60003f04070 */
[----:B------:R-:W-:Y:S05]  /*1ab0*/  @!P1 BRA `(.L_x_33) ;  /* 0x00000000002c9947 */ /* 0x000fea0003800000 */
[----:B------:R-:W-:-:S04]  /*1ac0*/  UISETP.LT.AND UP0, UPT, UR40, 0x1, UPT ;  /* 0x000000012800788c */ /* 0x000fc8000bf01270 */
[----:B------:R-:W-:-:S04]  /*1ad0*/  USEL UR6, UR40, 0x1, UP0 ;  /* 0x0000000128067887 */ /* 0x000fc80008000000 */
[----:B------:R-:W-:-:S04]  /*1ae0*/  UIADD3 UR6, UR39, UR40, -UR6 ;  /* 0x0000002827067290 */ /* 0x000fc8000fffe806 */
[----:B------:R-:W-:-:S04]  /*1af0*/  UIMAD.WIDE.U32 UR4, UR6, -0x33333333, URZ ;  /* 0xcccccccd060478a5 */ /* 0x000fc8000f8e003f */
[----:B------:R-:W-:-:S04]  /*1b00*/  USHF.R.U32.HI UR4, URZ, 0x2, UR5 ;  /* 0x000000023f047899 */ /* 0x000fc80008011605 */
[----:B------:R-:W-:-:S06]  /*1b10*/  UIMAD UR6, UR4, -0x5, UR6 ;  /* 0xfffffffb040678a4 */ /* 0x000fcc000f8e0206 */
[----:B------:R-:W-:-:S04]  /*1b20*/  IMAD.U32 R3, RZ, RZ, UR6 ;  /* 0x00000006ff037e24 */ /* 0x000fc8000f8e00ff */
[----:B------:R-:W-:-:S04]  /*1b30*/  IMAD R0, R3, 0x8, R6 ;  /* 0x0000000803007824 */ /* 0x000fc800078e0206 */
[----:B------:R-:W-:-:S05]  /*1b40*/  VIADD R3, R0, 0x28 ;  /* 0x0000002800037836 */ /* 0x000fca0000000000 */
[----:B------:R-:W-:-:S04]  /*1b50*/  PRMT R3, R22, 0x654, R3 ;  /* 0x0000065416037816 */ /* 0x000fc80000000003 */
[----:B------:R2:W-:Y:S03]  /*1b60*/  SYNCS.ARRIVE.TRANS64.RED.A1T0 RZ, [R3+URZ], RZ ;  /* 0x000000ff03ff79a7 */ /* 0x0005e6000810043f */
.L_x_33:
[----:B------:R-:W-:Y:S05]  /*1b70*/  BSYNC B0 ;  /* 0x0000000000007941 */ /* 0x000fea0003800000 */
.L_x_32:
[----:B------:R-:W-:Y:S05]  /*1b80*/  @P0 BRA `(.L_x_30) ;  /* 0x0000000000040947 */ /* 0x000fea0003800000 */
[----:B------:R-:W-:Y:S01]  /*1b90*/  BPT.TRAP 0x1 ;  /* 0x000000040000795c */ /* 0x000fe20000300000 */
.L_x_30:
[----:B------:R-:W3:Y:S01]  /*1ba0*/  LDC R7, c[0x0][0x288] ;  /* 0x0000a200ff077b82 */ /* 0x000ee20000000800 */
[--C-:B------:R-:W-:Y:S01]  /*1bb0*/  SHF.R.U32.HI R0, RZ, 0x2, R18.reuse ;  /* 0x00000002ff007819 */ /* 0x100fe20000011612 */
[----:B------:R-:W-:Y:S01]  /*1bc0*/  UIADD3 UR39, UR40, UR39, URZ ;  /* 0x0000002728277290 */ /* 0x000fe2000fffe03f */
[----:B01----:R-:W-:Y:S01]  /*1bd0*/  LOP3.LUT R4, R18, 0x60, RZ, 0xc0, !PT ;  /* 0x0000006012047812 */ /* 0x003fe200078ec0ff */
[----:B------:R-:W-:Y:S01]  /*1be0*/  ULDC UR7, c[0x0][0x284] ;  /* 0x0000a10000077ab9 */ /* 0x000fe20000000800 */
[----:B------:R-:W-:Y:S01]  /*1bf0*/  SHF.R.U32.HI R5, RZ, 0x7, R18 ;  /* 0x00000007ff057819 */ /* 0x000fe20000011612 */
[----:B------:R-:W-:Y:S01]  /*1c00*/  UISETP.GT.U32.AND UP0, UPT, UR39, 0x4, UPT ;  /* 0x000000042700788c */ /* 0x000fe2000bf04070 */
[----:B--2---:R-:W-:Y:S01]  /*1c10*/  LOP3.LUT R3, R0, 0x7, RZ, 0xc0, !PT ;  /* 0x0000000700037812 */ /* 0x004fe200078ec0ff */
[----:B------:R-:W-:Y:S01]  /*1c20*/  UISETP.GE.U32.AND UP1, UPT, UR40, 0x5, UPT ;  /* 0x000000052800788c */ /* 0x000fe2000bf26070 */
[----:B------:R-:W-:Y:S01]  /*1c30*/  SHF.R.U32.HI R10, RZ, 0x1, R4 ;  /* 0x00000001ff0a7819 */ /* 0x000fe20000011604 */
[----:B------:R-:W-:Y:S01]  /*1c40*/  IMAD.SHL.U32 R4, R18, 0x2, RZ ;  /* 0x0000000212047824 */ /* 0x000fe200078e00ff */
[----:B------:R-:W-:Y:S01]  /*1c50*/  LOP3.LUT R0, R5, 0x1, RZ, 0xc0, !PT ;  /* 0x0000000105007812 */ /* 0x000fe200078ec0ff */
[----:B------:R-:W-:Y:S01]  /*1c60*/  UISETP.LT.U32.AND UP0, UPT, UR40, 0x5, UP0 ;  /* 0x000000052800788c */ /* 0x000fe20008701070 */
[----:B------:R-:W-:Y:S01]  /*1c70*/  IADD3 R5, RZ, -R10, -R3 ;  /* 0x8000000aff057210 */ /* 0x000fe20007ffe803 */
[----:B------:R-:W-:Y:S01]  /*1c80*/  ULDC.64 UR8, c[0x0][0x5d0] ;  /* 0x0001740000087ab9 */ /* 0x000fe20000000a00 */
[----:B------:R-:W-:Y:S01]  /*1c90*/  LOP3.LUT R9, R4, 0x6, RZ, 0xc0, !PT ;  /* 0x0000000604097812 */ /* 0x000fe200078ec0ff */
[C---:B------:R-:W-:Y:S01]  /*1ca0*/  IMAD.SHL.U32 R6, R0.reuse, 0x40, RZ ;  /* 0x0000004000067824 */ /* 0x040fe200078e00ff */
[----:B------:R-:W-:Y:S01]  /*1cb0*/  SHF.R.S32.HI R21, RZ, 0x1f, R23 ;  /* 0x0000001fff157819 */ /* 0x000fe20000011417 */
[----:B------:R-:W-:Y:S01]  /*1cc0*/  IMAD R11, R0, -0x40, R5 ;  /* 0xffffffc0000b7824 */ /* 0x000fe200078e0205 */
[----:B------:R-:W-:Y:S01]  /*1cd0*/  LOP3.LUT R0, R18, 0x3, RZ, 0xc0, !PT ;  /* 0x0000000312007812 */ /* 0x000fe200078ec0ff */
[----:B------:R-:W-:Y:S01]  /*1ce0*/  UIMAD.WIDE.U32 UR4, UR39, -0x33333333, URZ ;  /* 0xcccccccd270478a5 */ /* 0x000fe2000f8e003f */
[----:B------:R-:W-:Y:S01]  /*1cf0*/  PRMT R8, R9, 0x6540, R152 ;  /* 0x0000654009087816 */ /* 0x000fe20000000098 */
[----:B------:R-:W-:Y:S01]  /*1d00*/  IMAD.SHL.U32 R152, R152, 0x100, RZ ;  /* 0x0000010098987824 */ /* 0x000fe200078e00ff */
[----:B------:R-:W-:Y:S01]  /*1d10*/  USEL UR6, URZ, 0x1, !UP0 ;  /* 0x000000013f067887 */ /* 0x000fe2000c000000 */
[----:B---3--:R-:W-:Y:S01]  /*1d20*/  IMAD R13, R0, -0x2, R7 ;  /* 0xfffffffe000d7824 */ /* 0x008fe200078e0207 */
[----:B------:R-:W-:Y:S01]  /*1d30*/  SHF.R.S32.HI R9, RZ, 0x1f, R8 ;  /* 0x0000001fff097819 */ /* 0x000fe20000011408 */
[----:B------:R-:W-:Y:S01]  /*1d40*/  IMAD.SHL.U32 R0, R153, 0x80, RZ ;  /* 0x0000008099007824 */ /* 0x000fe200078e00ff */
[----:B------:R-:W-:Y:S01]  /*1d50*/  ISETP.GE.AND P0, PT, R152, R7, PT ;  /* 0x000000079800720c */ /* 0x000fe20003f06270 */
[----:B------:R-:W-:Y:S01]  /*1d60*/  IMAD R4, R21, UR8, RZ ;  /* 0x0000000815047c24 */ /* 0x000fe2000f8e02ff */
[----:B------:R-:W-:Y:S01]  /*1d70*/  LOP3.LUT R3, R6, 0x40, R3, 0xe2, !PT ;  /* 0x0000004006037812 */ /* 0x000fe200078ee203 */
[----:B------:R-:W-:Y:S01]  /*1d80*/  USHF.R.U32.HI UR4, URZ, 0x2, UR5 ;  /* 0x000000023f047899 */ /* 0x000fe20008011605 */
[C---:B------:R-:W-:Y:S01]  /*1d90*/  ISETP.GE.OR P0, PT, R0.reuse, UR7, P0 ;  /* 0x0000000700007c0c */ /* 0x040fe20008706670 */
[----:B------:R-:W-:Y:S01]  /*1da0*/  ULOP3.LUT UR38, UR38, UR6, URZ, 0x3c, !UPT ;  /* 0x0000000626267292 */ /* 0x000fe2000f8e3c3f */
[----:B------:R-:W-:Y:S01]  /*1db0*/  IMAD.WIDE R6, R153, 0x80, RZ ;  /* 0x0000008099067825 */ /* 0x000fe200078e02ff */
[----:B------:R-:W-:Y:S01]  /*1dc0*/  UIMAD UR39, UR4, -0x5, UR39 ;  /* 0xfffffffb042778a4 */ /* 0x000fe2000f8e0227 */
[----:B------:R-:W-:Y:S01]  /*1dd0*/  IADD3 R0, -R0, UR7, R11 ;  /* 0x0000000700007c10 */ /* 0x000fe2000fffe10b */
[----:B------:R-:W-:Y:S01]  /*1de0*/  @UP1 ULOP3.LUT UR38, UR38, 0x1, UR4, 0x78, !UPT ;  /* 0x0000000126261892 */ /* 0x000fe2000f8e7804 */
[C---:B------:R-:W-:Y:S01]  /*1df0*/  IMAD R15, R23.reuse, UR9, R4 ;  /* 0x00000009170f7c24 */ /* 0x040fe2000f8e0204 */
[----:B------:R-:W-:Y:S01]  /*1e00*/  LOP3.LUT R169, R6, R3, R10, 0xfe, !PT ;  /* 0x0000000306a97212 */ /* 0x000fe200078efe0a */
[----:B------:R-:W-:-:S04]  /*1e10*/  IMAD.WIDE.U32 R4, R23, UR8, R8 ;  /* 0x0000000817047c25 */ /* 0x000fc8000f8e0008 */
[----:B------:R-:W-:Y:S02]  /*1e20*/  IMAD.IADD R5, R5, 0x1, R15 ;  /* 0x0000000105057824 */ /* 0x000fe400078e020f */
[----:B------:R-:W-:Y:S02]  /*1e30*/  IMAD.IADD R3, R13, 0x1, -R152 ;  /* 0x000000010d037824 */ /* 0x000fe400078e0a98 */
[----:B------:R-:W-:Y:S01]  /*1e40*/  IMAD.MOV.U32 R153, RZ, RZ, -0x1 ;  /* 0xffffffffff997424 */ /* 0x000fe200078e00ff */
[----:B------:R-:W-:Y:S06]  /*1e50*/  @P0 BRA `(.L_x_34) ;  /* 0x0000007800dc0947 */ /* 0x000fec0003800000 */
[----:B------:R-:W0:Y:S01]  /*1e60*/  LDC.64 R10, c[0x0][0x5c8] ;  /* 0x00017200ff0a7b82 */ /* 0x000e220000000a00 */
[----:B-----5:R-:W-:Y:S01]  /*1e70*/  FSETP.NEU.AND P1, PT, R155, RZ, PT ;  /* 0x000000ff9b00720b */ /* 0x020fe20003f2d000 */
[----:B------:R-:W-:Y:S01]  /*1e80*/  BSSY B0, `(.L_x_34) ;  /* 0x00007b4000007945 */ /* 0x000fe20003800000 */
[----:B------:R-:W-:-:S04]  /*1e90*/  ISETP.GT.AND P0, PT, R3, RZ, PT ;  /* 0x000000ff0300720c */ /* 0x000fc80003f04270 */
[----:B------:R-:W-:Y:S01]  /*1ea0*/  ISETP.GT.AND P3, PT, R0, RZ, P0 ;  /* 0x000000ff0000720c */ /* 0x000fe20000764270 */
[-C--:B0-----:R-:W-:Y:S02]  /*1eb0*/  IMAD R12, R7, R10.reuse, RZ ;  /* 0x0000000a070c7224 */ /* 0x081fe400078e02ff */
[----:B------:R-:W-:-:S04]  /*1ec0*/  IMAD.WIDE.U32 R160, R169, R10, R4 ;  /* 0x0000000aa9a07225 */ /* 0x000fc800078e0004 */
[----:B------:R-:W-:-:S04]  /*1ed0*/  IMAD R5, R169, R11, R12 ;  /* 0x0000000ba9057224 */ /* 0x000fc800078e020c */
[----:B------:R-:W-:Y:S01]  /*1ee0*/  IMAD.IADD R171, R161, 0x1, R5 ;  /* 0x00000001a1ab7824 */ /* 0x000fe200078e0205 */
[----:B------:R-:W-:Y:S06]  /*1ef0*/  @!P1 BRA `(.L_x_35) ;  /* 0x0000005400989947 */ /* 0x000fec0003800000 */
[----:B------:R-:W0:Y:S01]  /*1f00*/  LDC.64 R14, c[0x0][0x5b8] ;  /* 0x00016e00ff0e7b82 */ /* 0x000e220000000a00 */
[----:B------:R-:W-:-:S07]  /*1f10*/  ULDC.64 UR4, c[0x0][0x5c0] ;  /* 0x0001700000047ab9 */ /* 0x000fce0000000a00 */
[----:B------:R-:W1:Y:S08]  /*1f20*/  LDC.64 R166, c[0x0][0x5b0] ;  /* 0x00016c00ffa67b82 */ /* 0x000e700000000a00 */
[----:B------:R-:W2:Y:S01]  /*1f30*/  LDC.64 R12, c[0x0][0x5a8] ;  /* 0x00016a00ff0c7b82 */ /* 0x000ea20000000a00 */
[-C--:B0-----:R-:W-:Y:S02]  /*1f40*/  IMAD R4, R21, R14.reuse, RZ ;  /* 0x0000000e15047224 */ /* 0x081fe400078e02ff */
[----:B------:R-:W-:-:S04]  /*1f50*/  IMAD.WIDE.U32 R162, R23, R14, R8 ;  /* 0x0000000e17a27225 */ /* 0x000fc800078e0008 */
[----:B------:R-:W-:Y:S02]  /*1f60*/  IMAD R161, R23, R15, R4 ;  /* 0x0000000f17a17224 */ /* 0x000fe400078e0204 */
[-C--:B-1----:R-:W-:Y:S02]  /*1f70*/  IMAD R6, R7, R166.reuse, RZ ;  /* 0x000000a607067224 */ /* 0x082fe400078e02ff */
[----:B------:R-:W-:Y:S02]  /*1f80*/  IMAD.IADD R21, R163, 0x1, R161 ;  /* 0x00000001a3157824 */ /* 0x000fe400078e02a1 */
[----:B------:R-:W-:Y:S02]  /*1f90*/  IMAD.MOV.U32 R20, RZ, RZ, R162 ;  /* 0x000000ffff147224 */ /* 0x000fe400078e00a2 */
[C---:B------:R-:W-:Y:S02]  /*1fa0*/  IMAD R165, R169.reuse, R167, R6 ;  /* 0x000000a7a9a57224 */ /* 0x040fe400078e0206 */
[----:B------:R-:W-:-:S04]  /*1fb0*/  IMAD.WIDE.U32 R4, R169, R166, R20 ;  /* 0x000000a6a9047225 */ /* 0x000fc800078e0014 */
[----:B------:R-:W-:Y:S01]  /*1fc0*/  IMAD.IADD R5, R5, 0x1, R165 ;  /* 0x0000000105057824 */ /* 0x000fe200078e02a5 */
[----:B--2---:R-:W-:-:S04]  /*1fd0*/  LEA R6, P1, R4, R12, 0x1 ;  /* 0x0000000c04067211 */ /* 0x004fc800078208ff */
[----:B------:R-:W-:-:S05]  /*1fe0*/  LEA.HI.X R7, R4, R13, R5, 0x1, P1 ;  /* 0x0000000d04077211 */ /* 0x000fca00008f0c05 */
[----:B------:R0:W2:Y:S01]  /*1ff0*/  @P3 LDG.E.LTC128B.U16 R15, desc[UR36][R6.64] ;  /* 0x00000024060f3981 */ /* 0x0000a2000c1e1520 */
[----:B------:R-:W-:Y:S01]  /*2000*/  IMAD.WIDE.U32 R158, R169, R166, R8 ;  /* 0x000000a6a99e7225 */ /* 0x000fe200078e0008 */
[----:B------:R-:W-:Y:S03]  /*2010*/  BSSY B1, `(.L_x_36) ;  /* 0x0000013000017945 */ /* 0x000fe60003800000 */
[----:B------:R-:W-:Y:S02]  /*2020*/  IMAD.IADD R159, R165, 0x1, R159 ;  /* 0x00000001a59f7824 */ /* 0x000fe400078e029f */
[----:B------:R-:W-:-:S04]  /*2030*/  IMAD.WIDE.U32 R158, R23, R14, R158 ;  /* 0x0000000e179e7225 */ /* 0x000fc800078e009e */
[----:B0-----:R-:W-:Y:S01]  /*2040*/  IMAD.IADD R7, R161, 0x1, R159 ;  /* 0x00000001a1077824 */ /* 0x001fe200078e029f */
[----:B------:R-:W-:Y:S02]  /*2050*/  LEA R6, P4, R158, R12, 0x1 ;  /* 0x0000000c9e067211 */ /* 0x000fe400078808ff */
[----:B------:R-:W-:Y:S02]  /*2060*/  SHF.L.U64.HI R159, R166, 0x3, R167 ;  /* 0x00000003a69f7819 */ /* 0x000fe400000102a7 */
[----:B------:R-:W-:Y:S01]  /*2070*/  LEA.HI.X R7, R158, R13, R7, 0x1, P4 ;  /* 0x0000000d9e077211 */ /* 0x000fe200020f0c07 */
[----:B------:R-:W-:Y:S02]  /*2080*/  IMAD.SHL.U32 R158, R166, 0x8, RZ ;  /* 0x00000008a69e7824 */ /* 0x000fe400078e00ff */
[----:B--2---:R-:W-:-:S04]  /*2090*/  IMAD.U32 R4, R15, 0x10000, RZ ;  /* 0x000100000f047824 */ /* 0x004fc800078e00ff */
[----:B------:R-:W-:Y:S01]  /*20a0*/  FMUL R5, R4, R155 ;  /* 0x0000009b04057220 */ /* 0x000fe20000400000 */
[----:B------:R-:W-:-:S03]  /*20b0*/  LEA R4, P1, R160, UR4, 0x1 ;  /* 0x00000004a0047c11 */ /* 0x000fc6000f8208ff */
[----:B------:R-:W-:Y:S01]  /*20c0*/  FFMA R24, R24, R154, R5 ;  /* 0x0000009a18187223 */ /* 0x000fe20000000005 */
[----:B------:R-:W-:Y:S02]  /*20d0*/  LEA.HI.X R5, R160, UR5, R171, 0x1, P1 ;  /* 0x00000005a0057c11 */ /* 0x000fe400088f0cab */
[----:B------:R-:W-:Y:S02]  /*20e0*/  ISETP.GT.AND P1, PT, R3, 0x1, PT ;  /* 0x000000010300780c */ /* 0x000fe40003f24270 */
[----:B------:R-:W-:Y:S02]  /*20f0*/  F2FP.BF16.F32.PACK_AB R24, RZ, R24 ;  /* 0x00000018ff18723e */ /* 0x000fe400000010ff */
[----:B------:R-:W-:-:S03]  /*2100*/  ISETP.GT.AND P2, PT, R0, RZ, P1 ;  /* 0x000000ff0000720c */ /* 0x000fc60000f44270 */
[----:B------:R0:W-:Y:S10]  /*2110*/  @P3 STG.E.U16 desc[UR36][R4.64], R24 ;  /* 0x0000001804003986 */ /* 0x0001f4000c101524 */
[----:B------:R-:W-:Y:S05]  /*2120*/  @!P2 BRA `(.L_x_37) ;  /* 0x000000000004a947 */ /* 0x000fea0003800000 */
[----:B------:R1:W5:Y:S02]  /*2130*/  LDG.E.LTC128B.U16 R15, desc[UR36][R6.64+0x2] ;  /* 0x00000224060f7981 */ /* 0x000364000c1e1520 */
.L_x_37:
[----:B------:R-:W-:Y:S05]  /*2140*/  BSYNC B1 ;  /* 0x0000000000017941 */ /* 0x000fea0003800000 */
.L_x_36:
[----:B-----5:R-:W-:Y:S01]  /*2150*/  IMAD.U32 R20, R15, 0x10000, RZ ;  /* 0x000100000f147824 */ /* 0x020fe200078e00ff */
[----:B------:R-:W-:Y:S01]  /*2160*/  ISETP.GT.AND P0, PT, R0, 0x8, P0 ;  /* 0x000000080000780c */ /* 0x000fe20000704270 */
[----:B------:R-:W-:Y:S01]  /*2170*/  IMAD.WIDE.U32 R158, R169, R166, R158 ;  /* 0x000000a6a99e7225 */ /* 0x000fe200078e009e */
[----:B------:R-:W-:-:S03]  /*2180*/  PRMT R152, R15, 0x7610, R152 ;  /* 0x000076100f987816 */ /* 0x000fc60000000098 */
[----:B------:R-:W-:Y:S01]  /*2190*/  FMUL R20, R20, R155 ;  /* 0x0000009b14147220 */ /* 0x000fe20000400000 */
[----:B------:R-:W-:Y:S01]  /*21a0*/  IMAD.IADD R165, R165, 0x1, R159 ;  /* 0x00000001a5a57824 */ /* 0x000fe200078e029f */
[----:B------:R-:W-:Y:S02]  /*21b0*/  IADD3 R162, P3, R162, R158, RZ ;  /* 0x0000009ea2a27210 */ /* 0x000fe40007f7e0ff */
[----:B------:R-:W-:-:S03]  /*21c0*/  FFMA R25, R25, R154, R20 ;  /* 0x0000009a19197223 */ /* 0x000fc60000000014 */
[----:B------:R-:W-:Y:S02]  /*21d0*/  IMAD.X R21, R165, 0x1, R21, P3 ;  /* 0x00000001a5157824 */ /* 0x000fe400018e0615 */
[----:B------:R-:W-:Y:S02]  /*21e0*/  F2FP.BF16.F32.PACK_AB R25, RZ, R25 ;  /* 0x00000019ff19723e */ /* 0x000fe400000010ff */
[C---:B------:R-:W-:Y:S02]  /*21f0*/  LEA R20, P3, R162.reuse, R12, 0x1 ;  /* 0x0000000ca2147211 */ /* 0x040fe400078608ff */
[----:B------:R-:W-:Y:S02]  /*2200*/  PRMT R159, R25, 0x7610, R159 ;  /* 0x00007610199f7816 */ /* 0x000fe4000000009f */
[----:B------:R-:W-:-:S03]  /*2210*/  LEA.HI.X R21, R162, R13, R21, 0x1, P3 ;  /* 0x0000000da2157211 */ /* 0x000fc600018f0c15 */
[----:B------:R2:W-:Y:S04]  /*2220*/  @P2 STG.E.U16 desc[UR36][R4.64+0x2], R159 ;  /* 0x0000029f04002986 */ /* 0x0005e8000c101524 */
[----:B------:R-:W0:Y:S01]  /*2230*/  @P0 LDG.E.LTC128B.U16 R152, desc[UR36][R20.64] ;  /* 0x0000002414980981 */ /* 0x000e22000c1e1520 */
[----:B------:R-:W-:Y:S01]  /*2240*/  IADD3 R8, P2, R8, R158, RZ ;  /* 0x0000009e08087210 */ /* 0x000fe20007f5e0ff */
[----:B------:R-:W-:Y:S01]  /*2250*/  BSSY B1, `(.L_x_38) ;  /* 0x0000011000017945 */ /* 0x000fe20003800000 */
[----:B------:R-:W-:Y:S02]  /*2260*/  SHF.L.U64.HI R11, R10, 0x4, R11 ;  /* 0x000000040a0b7819 */ /* 0x000fe4000001020b */
[----:B------:R-:W-:Y:S01]  /*2270*/  ISETP.GT.AND P1, PT, R0, 0x8, P1 ;  /* 0x000000080000780c */ /* 0x000fe20000f24270 */
[----:B------:R-:W-:Y:S01]  /*2280*/  IMAD.X R9, R9, 0x1, R165, P2 ;  /* 0x0000000109097824 */ /* 0x000fe200010e06a5 */
[----:B------:R-:W-:Y:S01]  /*2290*/  LEA R10, P2, R10, R4, 0x4 ;  /* 0x000000040a0a7211 */ /* 0x000fe200078420ff */
[----:B------:R-:W-:-:S04]  /*22a0*/  IMAD.WIDE.U32 R14, R23, R14, R8 ;  /* 0x0000000e170e7225 */ /* 0x000fc800078e0008 */
[----:B------:R-:W-:Y:S01]  /*22b0*/  IMAD.X R11, R11, 0x1, R5, P2 ;  /* 0x000000010b0b7824 */ /* 0x000fe200010e0605 */
[----:B------:R-:W-:Y:S01]  /*22c0*/  LEA R8, P3, R14, R12, 0x1 ;  /* 0x0000000c0e087211 */ /* 0x000fe200078608ff */
[----:B------:R-:W-:-:S05]  /*22d0*/  IMAD.IADD R9, R161, 0x1, R15 ;  /* 0x00000001a1097824 */ /* 0x000fca00078e020f */
[----:B------:R-:W-:Y:S01]  /*22e0*/  LEA.HI.X R9, R14, R13, R9, 0x1, P3 ;  /* 0x0000000d0e097211 */ /* 0x000fe200018f0c09 */
[----:B0-----:R-:W-:-:S04]  /*22f0*/  IMAD.U32 R24, R152, 0x10000, RZ ;  /* 0x0001000098187824 */ /* 0x001fc800078e00ff */
[----:B------:R-:W-:-:S04]  /*2300*/  FMUL R25, R24, R155 ;  /* 0x0000009b18197220 */ /* 0x000fc80000400000 */
[----:B------:R-:W-:-:S05]  /*2310*/  FFMA R25, R26, R154, R25 ;  /* 0x0000009a1a197223 */ /* 0x000fca0000000019 */
[----:B------:R-:W-:-:S05]  /*2320*/  F2FP.BF16.F32.PACK_AB R25, RZ, R25 ;  /* 0x00000019ff19723e */ /* 0x000fca00000010ff */
[----:B------:R2:W-:Y:S01]  /*2330*/  @P0 STG.E.U16 desc[UR36][R10.64], R25 ;  /* 0x000000190a000986 */ /* 0x0005e2000c101524 */
[----:B------:R-:W-:Y:S05]  /*2340*/  @!P1 BRA `(.L_x_39) ;  /* 0x0000000000049947 */ /* 0x000fea0003800000 */
[----:B------:R0:W5:Y:S02]  /*2350*/  LDG.E.LTC128B.U16 R152, desc[UR36][R8.64+0x2] ;  /* 0x0000022408987981 */ /* 0x000164000c1e1520 */
.L_x_39:
[----:B------:R-:W-:Y:S05]  /*2360*/  BSYNC B1 ;  /* 0x0000000000017941 */ /* 0x000fea0003800000 */
.L_x_38:
[----:B-----5:R-:W-:Y:S01]  /*2370*/  IMAD.U32 R12, R152, 0x10000, RZ ;  /* 0x00010000980c7824 */ /* 0x020fe200078e00ff */
[----:B------:R-:W-:Y:S01]  /*2380*/  ISETP.GT.AND P0, PT, R3, 0x8, PT ;  /* 0x000000080300780c */ /* 0x000fe20003f04270 */
[----:B------:R-:W-:Y:S02]  /*2390*/  BSSY B1, `(.L_x_40) ;  /* 0x0000008000017945 */ /* 0x000fe40003800000 */
[----:B------:R-:W-:Y:S01]  /*23a0*/  FMUL R12, R12, R155 ;  /* 0x0000009b0c0c7220 */ /* 0x000fe20000400000 */
[----:B------:R-:W-:-:S03]  /*23b0*/  ISETP.GT.AND P2, PT, R0, RZ, P0 ;  /* 0x000000ff0000720c */ /* 0x000fc60000744270 */
[----:B------:R-:W-:-:S05]  /*23c0*/  FFMA R12, R27, R154, R12 ;  /* 0x0000009a1b0c7223 */ /* 0x000fca000000000c */
[----:B------:R-:W-:-:S05]  /*23d0*/  F2FP.BF16.F32.PACK_AB R12, RZ, R12 ;  /* 0x0000000cff0c723e */ /* 0x000fca00000010ff */
[----:B------:R3:W-:Y:S01]  /*23e0*/  @P1 STG.E.U16 desc[UR36][R10.64+0x2], R12 ;  /* 0x0000020c0a001986 */ /* 0x0007e2000c101524 */
[----:B------:R-:W-:Y:S05]  /*23f0*/  @!P2 BRA `(.L_x_41) ;  /* 0x000000000004a947 */ /* 0x000fea0003800000 */
[----:B------:R4:W5:Y:S02]  /*2400*/  LDG.E.LTC128B.U16 R152, desc[UR36][R6.64+0x10] ;  /* 0x0000102406987981 */ /* 0x000964000c1e1520 */
.L_x_41:
[----:B------:R-:W-:Y:S05]  /*2410*/  BSYNC B1 ;  /* 0x0000000000017941 */ /* 0x000fea0003800000 */
.L_x_40:
[----:B---3-5:R-:W-:Y:S01]  /*2420*/  IMAD.U32 R12, R152, 0x10000, RZ ;  /* 0x00010000980c7824 */ /* 0x028fe200078e00ff */
        /* <DEDUP_REMOVED lines=9> */
.L_x_43:
[----:B------:R-:W-:Y:S05]  /*24c0*/  BSYNC B1 ;  /* 0x0000000000017941 */ /* 0x000fea0003800000 */
.L_x_42:
[----:B-----5:R-:W-:Y:S01]  /*24d0*/  IMAD.U32 R12, R152, 0x10000, RZ ;  /* 0x00010000980c7824 */ /* 0x020fe200078e00ff */
[----:B------:R-:W-:Y:S01]  /*24e0*/  ISETP.GT.AND P0, PT, R0, 0x8, P0 ;  /* 0x000000080000780c */ /* 0x000fe20000704270 */
[----:B------:R-:W-:Y:S02]  /*24f0*/  BSSY B1, `(.L_x_44) ;  /* 0x0000007000017945 */ /* 0x000fe40003800000 */
[----:B------:R-:W-:-:S04]  /*2500*/  FMUL R12, R12, R155 ;  /* 0x0000009b0c0c7220 */ /* 0x000fc80000400000 */
[----:B------:R-:W-:-:S05]  /*2510*/  FFMA R12, R29, R154, R12 ;  /* 0x0000009a1d0c7223 */ /* 0x000fca000000000c */
[----:B------:R-:W-:-:S05]  /*2520*/  F2FP.BF16.F32.PACK_AB R12, RZ, R12 ;  /* 0x0000000cff0c723e */ /* 0x000fca00000010ff */
[----:B------:R0:W-:Y:S01]  /*2530*/  @P3 STG.E.U16 desc[UR36][R4.64+0x12], R12 ;  /* 0x0000120c04003986 */ /* 0x0001e2000c101524 */
[----:B------:R-:W-:Y:S05]  /*2540*/  @!P0 BRA `(.L_x_45) ;  /* 0x0000000000048947 */ /* 0x000fea0003800000 */
[----:B------:R0:W5:Y:S02]  /*2550*/  LDG.E.LTC128B.U16 R152, desc[UR36][R8.64+0x10] ;  /* 0x0000102408987981 */ /* 0x000164000c1e1520 */
.L_x_45:
[----:B------:R-:W-:Y:S05]  /*2560*/  BSYNC B1 ;  /* 0x0000000000017941 */ /* 0x000fea0003800000 */
.L_x_44:
[----:B0----5:R-:W-:Y:S01]  /*2570*/  IMAD.U32 R12, R152, 0x10000, RZ ;  /* 0x00010000980c7824 */ /* 0x021fe200078e00ff */
[----:B------:R-:W-:Y:S01]  /*2580*/  ISETP.GT.AND P1, PT, R0, 0x8, P1 ;  /* 0x000000080000780c */ /* 0x000fe20000f24270 */
[----:B------:R-:W-:Y:S02]  /*2590*/  BSSY B1, `(.L_x_46) ;  /* 0x0000007000017945 */ /* 0x000fe40003800000 */
[----:B---3--:R-:W-:-:S04]  /*25a0*/  FMUL R13, R12, R155 ;  /* 0x0000009b0c0d7220 */ /* 0x008fc80000400000 */
[----:B------:R-:W-:-:S05]  /*25b0*/  FFMA R13, R30, R154, R13 ;  /* 0x0000009a1e0d7223 */ /* 0x000fca000000000d */
[----:B------:R-:W-:-:S05]  /*25c0*/  F2FP.BF16.F32.PACK_AB R13, RZ, R13 ;  /* 0x0000000dff0d723e */ /* 0x000fca00000010ff */
[----:B------:R0:W-:Y:S01]  /*25d0*/  @P0 STG.E.U16 desc[UR36][R10.64+0x10], R13 ;  /* 0x0000100d0a000986 */ /* 0x0001e2000c101524 */
[----:B------:R-:W-:Y:S05]  /*25e0*/  @!P1 BRA `(.L_x_47) ;  /* 0x0000000000049947 */ /* 0x000fea0003800000 */
[----:B------:R3:W5:Y:S02]  /*25f0*/  LDG.E.LTC128B.U16 R152, desc[UR36][R8.64+0x12] ;  /* 0x0000122408987981 */ /* 0x000764000c1e1520 */
.L_x_47:
[----:B------:R-:W-:Y:S05]  /*2600*/  BSYNC B1 ;  /* 0x0000000000017941 */ /* 0x000fea0003800000 */
.L_x_46:
        /* <DEDUP_REMOVED lines=10> */
.L_x_49:
[----:B------:R-:W-:Y:S05]  /*26b0*/  BSYNC B1 ;  /* 0x0000000000017941 */ /* 0x000fea0003800000 */
.L_x_48:
[----:B0----5:R-:W-:Y:S01]  /*26c0*/  IMAD.U32 R12, R152, 0x10000, RZ ;  /* 0x00010000980c7824 */ /* 0x021fe200078e00ff */
        /* <DEDUP_REMOVED lines=9> */
.L_x_51:
[----:B------:R-:W-:Y:S05]  /*2760*/  BSYNC B1 ;  /* 0x0000000000017941 */ /* 0x000fea0003800000 */
.L_x_50:
        /* <DEDUP_REMOVED lines=9> */
.L_x_53:
[----:B------:R-:W-:Y:S05]  /*2800*/  BSYNC B1 ;  /* 0x0000000000017941 */ /* 0x000fea0003800000 */
.L_x_52:
[----:B0----5:R-:W-:Y:S01]  /*2810*/  IMAD.U32 R12, R152, 0x10000, RZ ;  /* 0x00010000980c7824 */ /* 0x021fe200078e00ff */
        /* <DEDUP_REMOVED lines=8> */
.L_x_55:
[----:B------:R-:W-:Y:S05]  /*28a0*/  BSYNC B1 ;  /* 0x0000000000017941 */ /* 0x000fea0003800000 */
.L_x_54:
        /* <DEDUP_REMOVED lines=10> */
.L_x_57:
[----:B------:R-:W-:Y:S05]  /*2950*/  BSYNC B1 ;  /* 0x0000000000017941 */ /* 0x000fea0003800000 */
.L_x_56:
        /* <DEDUP_REMOVED lines=10> */
.L_x_59:
[----:B------:R-:W-:Y:S05]  /*2a00*/  BSYNC B1 ;  /* 0x0000000000017941 */ /* 0x000fea0003800000 */
.L_x_58:
        /* <DEDUP_REMOVED lines=9> */
.L_x_61:
[----:B------:R-:W-:Y:S05]  /*2aa0*/  BSYNC B1 ;  /* 0x0000000000017941 */ /* 0x000fea0003800000 */
.L_x_60:
        /* <DEDUP_REMOVED lines=9> */
.L_x_63:
[----:B------:R-:W-:Y:S05]  /*2b40*/  BSYNC B1 ;  /* 0x0000000000017941 */ /* 0x000fea0003800000 */
.L_x_62:
        /* <DEDUP_REMOVED lines=10> */
.L_x_65:
[----:B------:R-:W-:Y:S05]  /*2bf0*/  BSYNC B1 ;  /* 0x0000000000017941 */ /* 0x000fea0003800000 */
.L_x_64:
        /* <DEDUP_REMOVED lines=10> */
.L_x_67:
[----:B------:R-:W-:Y:S05]  /*2ca0*/  BSYNC B1 ;  /* 0x0000000000017941 */ /* 0x000fea0003800000 */
.L_x_66:
        /* <DEDUP_REMOVED lines=9> */
.L_x_69:
[----:B------:R-:W-:Y:S05]  /*2d40*/  BSYNC B1 ;  /* 0x0000000000017941 */ /* 0x000fea0003800000 */
.L_x_68:
        /* <DEDUP_REMOVED lines=9> */
.L_x_71:
[----:B------:R-:W-:Y:S05]  /*2de0*/  BSYNC B1 ;  /* 0x0000000000017941 */ /* 0x000fea0003800000 */
.L_x_70:
        /* <DEDUP_REMOVED lines=10> */
.L_x_73:
[----:B------:R-:W-:Y:S05]  /*2e90*/  BSYNC B1 ;  /* 0x0000000000017941 */ /* 0x000fea0003800000 */
.L_x_72:
        /* <DEDUP_REMOVED lines=10> */
.L_x_75:
[----:B------:R-:W-:Y:S05]  /*2f40*/  BSYNC B1 ;  /* 0x0000000000017941 */ /* 0x000fea0003800000 */
.L_x_74:
        /* <DEDUP_REMOVED lines=9> */
.L_x_77:
[----:B------:R-:W-:Y:S05]  /*2fe0*/  BSYNC B1 ;  /* 0x0000000000017941 */ /* 0x000fea0003800000 */
.L_x_76:
        /* <DEDUP_REMOVED lines=9> */
.L_x_79:
[----:B------:R-:W-:Y:S05]  /*3080*/  BSYNC B1 ;  /* 0x0000000000017941 */ /* 0x000fea0003800000 */
.L_x_78:
        /* <DEDUP_REMOVED lines=10> */
.L_x_81:
[----:B------:R-:W-:Y:S05]  /*3130*/  BSYNC B1 ;  /* 0x0000000000017941 */ /* 0x000fea0003800000 */
.L_x_80:
        /* <DEDUP_REMOVED lines=10> */
.L_x_83:
[----:B------:R-:W-:Y:S05]  /*31e0*/  BSYNC B1 ;  /* 0x0000000000017941 */ /* 0x000fea0003800000 */
.L_x_82:
        /* <DEDUP_REMOVED lines=9> */
.L_x_85:
[----:B------:R-:W-:Y:S05]  /*3280*/  BSYNC B1 ;  /* 0x0000000000017941 */ /* 0x000fea0003800000 */
.L_x_84:
        /* <DEDUP_REMOVED lines=9> */
.L_x_87:
[----:B------:R-:W-:Y:S05]  /*3320*/  BSYNC B1 ;  /* 0x0000000000017941 */ /* 0x000fea0003800000 */
.L_x_86:
        /* <DEDUP_REMOVED lines=10> */
.L_x_89:
[----:B------:R-:W-:Y:S05]  /*33d0*/  BSYNC B1 ;  /* 0x0000000000017941 */ /* 0x000fea0003800000 */
.L_x_88:
        /* <DEDUP_REMOVED lines=10> */
.L_x_91:
[----:B------:R-:W-:Y:S05]  /*3480*/  BSYNC B1 ;  /* 0x0000000000017941 */ /* 0x000fea0003800000 */
.L_x_90:
        /* <DEDUP_REMOVED lines=9> */
.L_x_93:
[----:B------:R-:W-:Y:S05]  /*3520*/  BSYNC B1 ;  /* 0x0000000000017941 */ /* 0x000fea0003800000 */
.L_x_92:
        /* <DEDUP_REMOVED lines=9> */
.L_x_95:
[----:B------:R-:W-:Y:S05]  /*35c0*/  BSYNC B1 ;  /* 0x0000000000017941 */ /* 0x000fea0003800000 */
.L_x_94:
        /* <DEDUP_REMOVED lines=10> */
.L_x_97:
[----:B------:R-:W-:Y:S05]  /*3670*/  BSYNC B1 ;  /* 0x0000000000017941 */ /* 0x000fea0003800000 */
.L_x_96:
        /* <DEDUP_REMOVED lines=10> */
.L_x_99:
[----:B------:R-:W-:Y:S05]  /*3720*/  BSYNC B1 ;  /* 0x0000000000017941 */ /* 0x000fea0003800000 */
.L_x_98:
        /* <DEDUP_REMOVED lines=9> */
.L_x_101:
[----:B------:R-:W-:Y:S05]  /*37c0*/  BSYNC B1 ;  /* 0x0000000000017941 */ /* 0x000fea0003800000 */
.L_x_100:
        /* <DEDUP_REMOVED lines=9> */
.L_x_103:
[----:B------:R-:W-:Y:S05]  /*3860*/  BSYNC B1 ;  /* 0x0000000000017941 */ /* 0x000fea0003800000 */
.L_x_102:
        /* <DEDUP_REMOVED lines=10> */
.L_x_105:
[----:B------:R-:W-:Y:S05]  /*3910*/  BSYNC B1 ;  /* 0x0000000000017941 */ /* 0x000fea0003800000 */
.L_x_104:
        /* <DEDUP_REMOVED lines=10> */
.L_x_107:
[----:B------:R-:W-:Y:S05]  /*39c0*/  BSYNC B1 ;  /* 0x0000000000017941 */ /* 0x000fea0003800000 */
.L_x_106:
        /* <DEDUP_REMOVED lines=9> */
.L_x_109:
[----:B------:R-:W-:Y:S05]  /*3a60*/  BSYNC B1 ;  /* 0x0000000000017941 */ /* 0x000fea0003800000 */
.L_x_108:
        /* <DEDUP_REMOVED lines=9> */
.L_x_111:
[----:B------:R-:W-:Y:S05]  /*3b00*/  BSYNC B1 ;  /* 0x0000000000017941 */ /* 0x000fea0003800000 */
.L_x_110:
        /* <DEDUP_REMOVED lines=10> */
.L_x_113:
[----:B------:R-:W-:Y:S05]  /*3bb0*/  BSYNC B1 ;  /* 0x0000000000017941 */ /* 0x000fea0003800000 */
.L_x_112:
        /* <DEDUP_REMOVED lines=10> */
.L_x_115:
[----:B------:R-:W-:Y:S05]  /*3c60*/  BSYNC B1 ;  /* 0x0000000000017941 */ /* 0x000fea0003800000 */
.L_x_114:
        /* <DEDUP_REMOVED lines=9> */
.L_x_117:
[----:B------:R-:W-:Y:S05]  /*3d00*/  BSYNC B1 ;  /* 0x0000000000017941 */ /* 0x000fea0003800000 */
.L_x_116:
        /* <DEDUP_REMOVED lines=9> */
.L_x_119:
[----:B------:R-:W-:Y:S05]  /*3da0*/  BSYNC B1 ;  /* 0x0000000000017941 */ /* 0x000fea0003800000 */
.L_x_118:
        /* <DEDUP_REMOVED lines=10> */
.L_x_121:
[----:B------:R-:W-:Y:S05]  /*3e50*/  BSYNC B1 ;  /* 0x0000000000017941 */ /* 0x000fea0003800000 */
.L_x_120:
        /* <DEDUP_REMOVED lines=10> */
.L_x_123:
[----:B------:R-:W-:Y:S05]  /*3f00*/  BSYNC B1 ;  /* 0x0000000000017941 */ /* 0x000fea0003800000 */
.L_x_122:
        /* <DEDUP_REMOVED lines=9> */
.L_x_125:
[----:B------:R-:W-:Y:S05]  /*3fa0*/  BSYNC B1 ;  /* 0x0000000000017941 */ /* 0x000fea0003800000 */
.L_x_124:
        /* <DEDUP_REMOVED lines=9> */
.L_x_127:
[----:B------:R-:W-:Y:S05]  /*4040*/  BSYNC B1 ;  /* 0x0000000000017941 */ /* 0x000fea0003800000 */
.L_x_126:
        /* <DEDUP_REMOVED lines=10> */
.L_x_129:
[----:B------:R-:W-:Y:S05]  /*40f0*/  BSYNC B1 ;  /* 0x0000000000017941 */ /* 0x000fea0003800000 */
.L_x_128:
        /* <DEDUP_REMOVED lines=10> */
.L_x_131:
[----:B------:R-:W-:Y:S05]  /*41a0*/  BSYNC B1 ;  /* 0x0000000000017941 */ /* 0x000fea0003800000 */
.L_x_130:
        /* <DEDUP_REMOVED lines=9> */
.L_x_133:
[----:B------:R-:W-:Y:S05]  /*4240*/  BSYNC B1 ;  /* 0x0000000000017941 */ /* 0x000fea0003800000 */
.L_x_132:
        /* <DEDUP_REMOVED lines=9> */
.L_x_135:
[----:B------:R-:W-:Y:S05]  /*42e0*/  BSYNC B1 ;  /* 0x0000000000017941 */ /* 0x000fea0003800000 */
.L_x_134:
        /* <DEDUP_REMOVED lines=10> */
.L_x_137:
[----:B------:R-:W-:Y:S05]  /*4390*/  BSYNC B1 ;  /* 0x0000000000017941 */ /* 0x000fea0003800000 */
.L_x_136:
        /* <DEDUP_REMOVED lines=10> */
.L_x_139:
[----:B------:R-:W-:Y:S05]  /*4440*/  BSYNC B1 ;  /* 0x0000000000017941 */ /* 0x000fea0003800000 */
.L_x_138:
        /* <DEDUP_REMOVED lines=9> */
.L_x_141:
[----:B------:R-:W-:Y:S05]  /*44e0*/  BSYNC B1 ;  /* 0x0000000000017941 */ /* 0x000fea0003800000 */
.L_x_140:
        /* <DEDUP_REMOVED lines=9> */
.L_x_143:
[----:B------:R-:W-:Y:S05]  /*4580*/  BSYNC B1 ;  /* 0x0000000000017941 */ /* 0x000fea0003800000 */
.L_x_142:
        /* <DEDUP_REMOVED lines=10> */
.L_x_145:
[----:B------:R-:W-:Y:S05]  /*4630*/  BSYNC B1 ;  /* 0x0000000000017941 */ /* 0x000fea0003800000 */
.L_x_144:
        /* <DEDUP_REMOVED lines=10> */
.L_x_147:
[----:B------:R-:W-:Y:S05]  /*46e0*/  BSYNC B1 ;  /* 0x0000000000017941 */ /* 0x000fea0003800000 */
.L_x_146:
        /* <DEDUP_REMOVED lines=9> */
.L_x_149:
[----:B------:R-:W-:Y:S05]  /*4780*/  BSYNC B1 ;  /* 0x0000000000017941 */ /* 0x000fea0003800000 */
.L_x_148:
        /* <DEDUP_REMOVED lines=9> */
.L_x_151:
[----:B------:R-:W-:Y:S05]  /*4820*/  BSYNC B1 ;  /* 0x0000000000017941 */ /* 0x000fea0003800000 */
.L_x_150:
        /* <DEDUP_REMOVED lines=10> */
.L_x_153:
[----:B------:R-:W-:Y:S05]  /*48d0*/  BSYNC B1 ;  /* 0x0000000000017941 */ /* 0x000fea0003800000 */
.L_x_152:
        /* <DEDUP_REMOVED lines=10> */
.L_x_155:
[----:B------:R-:W-:Y:S05]  /*4980*/  BSYNC B1 ;  /* 0x0000000000017941 */ /* 0x000fea0003800000 */
.L_x_154:
        /* <DEDUP_REMOVED lines=9> */
.L_x_157:
[----:B------:R-:W-:Y:S05]  /*4a20*/  BSYNC B1 ;  /* 0x0000000000017941 */ /* 0x000fea0003800000 */
.L_x_156:
        /* <DEDUP_REMOVED lines=9> */
.L_x_159:
[----:B------:R-:W-:Y:S05]  /*4ac0*/  BSYNC B1 ;  /* 0x0000000000017941 */ /* 0x000fea0003800000 */
.L_x_158:
        /* <DEDUP_REMOVED lines=10> */
.L_x_161:
[----:B------:R-:W-:Y:S05]  /*4b70*/  BSYNC B1 ;  /* 0x0000000000017941 */ /* 0x000fea0003800000 */
.L_x_160:
        /* <DEDUP_REMOVED lines=10> */
.L_x_163:
[----:B------:R-:W-:Y:S05]  /*4c20*/  BSYNC B1 ;  /* 0x0000000000017941 */ /* 0x000fea0003800000 */
.L_x_162:
        /* <DEDUP_REMOVED lines=9> */
.L_x_165:
[----:B------:R-:W-:Y:S05]  /*4cc0*/  BSYNC B1 ;  /* 0x0000000000017941 */ /* 0x000fea0003800000 */
.L_x_164:
        /* <DEDUP_REMOVED lines=9> */
.L_x_167:
[----:B------:R-:W-:Y:S05]  /*4d60*/  BSYNC B1 ;  /* 0x0000000000017941 */ /* 0x000fea0003800000 */
.L_x_166:
        /* <DEDUP_REMOVED lines=10> */
.L_x_169:
[----:B------:R-:W-:Y:S05]  /*4e10*/  BSYNC B1 ;  /* 0x0000000000017941 */ /* 0x000fea0003800000 */
.L_x_168:
        /* <DEDUP_REMOVED lines=10> */
.L_x_171:
[----:B------:R-:W-:Y:S05]  /*4ec0*/  BSYNC B1 ;  /* 0x0000000000017941 */ /* 0x000fea0003800000 */
.L_x_170:
        /* <DEDUP_REMOVED lines=9> */
.L_x_173:
[----:B------:R-:W-:Y:S05]  /*4f60*/  BSYNC B1 ;  /* 0x0000000000017941 */ /* 0x000fea0003800000 */
.L_x_172:
        /* <DEDUP_REMOVED lines=9> */
.L_x_175:
[----:B------:R-:W-:Y:S05]  /*5000*/  BSYNC B1 ;  /* 0x0000000000017941 */ /* 0x000fea0003800000 */
.L_x_174:
        /* <DEDUP_REMOVED lines=10> */
.L_x_177:
[----:B------:R-:W-:Y:S05]  /*50b0*/  BSYNC B1 ;  /* 0x0000000000017941 */ /* 0x000fea0003800000 */
.L_x_176:
        /* <DEDUP_REMOVED lines=10> */
.L_x_179:
[----:B------:R-:W-:Y:S05]  /*5160*/  BSYNC B1 ;  /* 0x0000000000017941 */ /* 0x000fea0003800000 */
.L_x_178:
        /* <DEDUP_REMOVED lines=9> */
.L_x_181:
[----:B------:R-:W-:Y:S05]  /*5200*/  BSYNC B1 ;  /* 0x0000000000017941 */ /* 0x000fea0003800000 */
.L_x_180:
        /* <DEDUP_REMOVED lines=9> */
.L_x_183:
[----:B------:R-:W-:Y:S05]  /*52a0*/  BSYNC B1 ;  /* 0x0000000000017941 */ /* 0x000fea0003800000 */
.L_x_182:
        /* <DEDUP_REMOVED lines=10> */
.L_x_185:
[----:B------:R-:W-:Y:S05]  /*5350*/  BSYNC B1 ;  /* 0x0000000000017941 */ /* 0x000fea0003800000 */
.L_x_184:
        /* <DEDUP_REMOVED lines=10> */
.L_x_187:
[----:B------:R-:W-:Y:S05]  /*5400*/  BSYNC B1 ;  /* 0x0000000000017941 */ /* 0x000fea0003800000 */
.L_x_186:
        /* <DEDUP_REMOVED lines=9> */
.L_x_189:
[----:B------:R-:W-:Y:S05]  /*54a0*/  BSYNC B1 ;  /* 0x0000000000017941 */ /* 0x000fea0003800000 */
.L_x_188:
        /* <DEDUP_REMOVED lines=9> */
.L_x_191:
[----:B------:R-:W-:Y:S05]  /*5540*/  BSYNC B1 ;  /* 0x0000000000017941 */ /* 0x000fea0003800000 */
.L_x_190:
        /* <DEDUP_REMOVED lines=10> */
.L_x_193:
[----:B------:R-:W-:Y:S05]  /*55f0*/  BSYNC B1 ;  /* 0x0000000000017941 */ /* 0x000fea0003800000 */
.L_x_192:
        /* <DEDUP_REMOVED lines=10> */
.L_x_195:
[----:B------:R-:W-:Y:S05]  /*56a0*/  BSYNC B1 ;  /* 0x0000000000017941 */ /* 0x000fea0003800000 */
.L_x_194:
        /* <DEDUP_REMOVED lines=9> */
.L_x_197:
[----:B------:R-:W-:Y:S05]  /*5740*/  BSYNC B1 ;  /* 0x0000000000017941 */ /* 0x000fea0003800000 */
.L_x_196:
        /* <DEDUP_REMOVED lines=9> */
.L_x_199:
[----:B------:R-:W-:Y:S05]  /*57e0*/  BSYNC B1 ;  /* 0x0000000000017941 */ /* 0x000fea0003800000 */
.L_x_198:
        /* <DEDUP_REMOVED lines=10> */
.L_x_201:
[----:B------:R-:W-:Y:S05]  /*5890*/  BSYNC B1 ;  /* 0x0000000000017941 */ /* 0x000fea0003800000 */
.L_x_200:
        /* <DEDUP_REMOVED lines=10> */
.L_x_203:
[----:B------:R-:W-:Y:S05]  /*5940*/  BSYNC B1 ;  /* 0x0000000000017941 */ /* 0x000fea0003800000 */
.L_x_202:
        /* <DEDUP_REMOVED lines=9> */
.L_x_205:
[----:B------:R-:W-:Y:S05]  /*59e0*/  BSYNC B1 ;  /* 0x0000000000017941 */ /* 0x000fea0003800000 */
.L_x_204:
        /* <DEDUP_REMOVED lines=9> */
.L_x_207:
[----:B------:R-:W-:Y:S05]  /*5a80*/  BSYNC B1 ;  /* 0x0000000000017941 */ /* 0x000fea0003800000 */
.L_x_206:
        /* <DEDUP_REMOVED lines=10> */
.L_x_209:
[----:B------:R-:W-:Y:S05]  /*5b30*/  BSYNC B1 ;  /* 0x0000000000017941 */ /* 0x000fea0003800000 */
.L_x_208:
        /* <DEDUP_REMOVED lines=10> */
.L_x_211:
[----:B------:R-:W-:Y:S05]  /*5be0*/  BSYNC B1 ;  /* 0x0000000000017941 */ /* 0x000fea0003800000 */
.L_x_210:
        /* <DEDUP_REMOVED lines=9> */
.L_x_213:
[----:B------:R-:W-:Y:S05]  /*5c80*/  BSYNC B1 ;  /* 0x0000000000017941 */ /* 0x000fea0003800000 */
.L_x_212:
        /* <DEDUP_REMOVED lines=9> */
.L_x_215:
[----:B------:R-:W-:Y:S05]  /*5d20*/  BSYNC B1 ;  /* 0x0000000000017941 */ /* 0x000fea0003800000 */
.L_x_214:
        /* <DEDUP_REMOVED lines=10> */
.L_x_217:
[----:B------:R-:W-:Y:S05]  /*5dd0*/  BSYNC B1 ;  /* 0x0000000000017941 */ /* 0x000fea0003800000 */
.L_x_216:
        /* <DEDUP_REMOVED lines=10> */
.L_x_219:
[----:B------:R-:W-:Y:S05]  /*5e80*/  BSYNC B1 ;  /* 0x0000000000017941 */ /* 0x000fea0003800000 */
.L_x_218:
        /* <DEDUP_REMOVED lines=9> */
.L_x_221:
[----:B------:R-:W-:Y:S05]  /*5f20*/  BSYNC B1 ;  /* 0x0000000000017941 */ /* 0x000fea0003800000 */
.L_x_220:
        /* <DEDUP_REMOVED lines=9> */
.L_x_223:
[----:B------:R-:W-:Y:S05]  /*5fc0*/  BSYNC B1 ;  /* 0x0000000000017941 */ /* 0x000fea0003800000 */
.L_x_222:
        /* <DEDUP_REMOVED lines=10> */
.L_x_225:
[----:B------:R-:W-:Y:S05]  /*6070*/  BSYNC B1 ;  /* 0x0000000000017941 */ /* 0x000fea0003800000 */
.L_x_224:
        /* <DEDUP_REMOVED lines=10> */
.L_x_227:
[----:B------:R-:W-:Y:S05]  /*6120*/  BSYNC B1 ;  /* 0x0000000000017941 */ /* 0x000fea0003800000 */
.L_x_226:
        /* <DEDUP_REMOVED lines=9> */
.L_x_229:
[----:B------:R-:W-:Y:S05]  /*61c0*/  BSYNC B1 ;  /* 0x0000000000017941 */ /* 0x000fea0003800000 */
.L_x_228:
        /* <DEDUP_REMOVED lines=9> */
.L_x_231:
[----:B------:R-:W-:Y:S05]  /*6260*/  BSYNC B1 ;  /* 0x0000000000017941 */ /* 0x000fea0003800000 */
.L_x_230:
        /* <DEDUP_REMOVED lines=10> */
.L_x_233:
[----:B------:R-:W-:Y:S05]  /*6310*/  BSYNC B1 ;  /* 0x0000000000017941 */ /* 0x000fea0003800000 */
.L_x_232:
        /* <DEDUP_REMOVED lines=10> */
.L_x_235:
[----:B------:R-:W-:Y:S05]  /*63c0*/  BSYNC B1 ;  /* 0x0000000000017941 */ /* 0x000fea0003800000 */
.L_x_234:
        /* <DEDUP_REMOVED lines=9> */
.L_x_237:
[----:B------:R-:W-:Y:S05]  /*6460*/  BSYNC B1 ;  /* 0x0000000000017941 */ /* 0x000fea0003800000 */
.L_x_236:
        /* <DEDUP_REMOVED lines=9> */
.L_x_239:
[----:B------:R-:W-:Y:S05]  /*6500*/  BSYNC B1 ;  /* 0x0000000000017941 */ /* 0x000fea0003800000 */
.L_x_238:
        /* <DEDUP_REMOVED lines=10> */
.L_x_241:
[----:B------:R-:W-:Y:S05]  /*65b0*/  BSYNC B1 ;  /* 0x0000000000017941 */ /* 0x000fea0003800000 */
.L_x_240:
        /* <DEDUP_REMOVED lines=10> */
.L_x_243:
[----:B------:R-:W-:Y:S05]  /*6660*/  BSYNC B1 ;  /* 0x0000000000017941 */ /* 0x000fea0003800000 */
.L_x_242:
        /* <DEDUP_REMOVED lines=9> */
.L_x_245:
[----:B------:R-:W-:Y:S05]  /*6700*/  BSYNC B1 ;  /* 0x0000000000017941 */ /* 0x000fea0003800000 */
.L_x_244:
        /* <DEDUP_REMOVED lines=9> */
.L_x_247:
[----:B------:R-:W-:Y:S05]  /*67a0*/  BSYNC B1 ;  /* 0x0000000000017941 */ /* 0x000fea0003800000 */
.L_x_246:
        /* <DEDUP_REMOVED lines=10> */
.L_x_249:
[----:B------:R-:W-:Y:S05]  /*6850*/  BSYNC B1 ;  /* 0x0000000000017941 */ /* 0x000fea0003800000 */
.L_x_248:
        /* <DEDUP_REMOVED lines=10> */
.L_x_251:
[----:B------:R-:W-:Y:S05]  /*6900*/  BSYNC B1 ;  /* 0x0000000000017941 */ /* 0x000fea0003800000 */
.L_x_250:
        /* <DEDUP_REMOVED lines=9> */
.L_x_253:
[----:B------:R-:W-:Y:S05]  /*69a0*/  BSYNC B1 ;  /* 0x0000000000017941 */ /* 0x000fea0003800000 */
.L_x_252:
        /* <DEDUP_REMOVED lines=9> */
.L_x_255:
[----:B------:R-:W-:Y:S05]  /*6a40*/  BSYNC B1 ;  /* 0x0000000000017941 */ /* 0x000fea0003800000 */
.L_x_254:
        /* <DEDUP_REMOVED lines=10> */
.L_x_257:
[----:B------:R-:W-:Y:S05]  /*6af0*/  BSYNC B1 ;  /* 0x0000000000017941 */ /* 0x000fea0003800000 */
.L_x_256:
        /* <DEDUP_REMOVED lines=10> */
.L_x_259:
[----:B------:R-:W-:Y:S05]  /*6ba0*/  BSYNC B1 ;  /* 0x0000000000017941 */ /* 0x000fea0003800000 */
.L_x_258:
        /* <DEDUP_REMOVED lines=9> */
.L_x_261:
[----:B------:R-:W-:Y:S05]  /*6c40*/  BSYNC B1 ;  /* 0x0000000000017941 */ /* 0x000fea0003800000 */
.L_x_260:
        /* <DEDUP_REMOVED lines=9> */
.L_x_263:
[----:B------:R-:W-:Y:S05]  /*6ce0*/  BSYNC B1 ;  /* 0x0000000000017941 */ /* 0x000fea0003800000 */
.L_x_262:
        /* <DEDUP_REMOVED lines=10> */
.L_x_265:
[----:B------:R-:W-:Y:S05]  /*6d90*/  BSYNC B1 ;  /* 0x0000000000017941 */ /* 0x000fea0003800000 */
.L_x_264:
        /* <DEDUP_REMOVED lines=10> */
.L_x_267:
[----:B------:R-:W-:Y:S05]  /*6e40*/  BSYNC B1 ;  /* 0x0000000000017941 */ /* 0x000fea0003800000 */
.L_x_266:
        /* <DEDUP_REMOVED lines=9> */
.L_x_269:
[----:B------:R-:W-:Y:S05]  /*6ee0*/  BSYNC B1 ;  /* 0x0000000000017941 */ /* 0x000fea0003800000 */
.L_x_268:
        /* <DEDUP_REMOVED lines=9> */
.L_x_271:
[----:B------:R-:W-:Y:S05]  /*6f80*/  BSYNC B1 ;  /* 0x0000000000017941 */ /* 0x000fea0003800000 */
.L_x_270:
        /* <DEDUP_REMOVED lines=10> */
.L_x_273:
[----:B------:R-:W-:Y:S05]  /*7030*/  BSYNC B1 ;  /* 0x0000000000017941 */ /* 0x000fea0003800000 */
.L_x_272:
        /* <DEDUP_REMOVED lines=10> */
.L_x_275:
[----:B------:R-:W-:Y:S05]  /*70e0*/  BSYNC B1 ;  /* 0x0000000000017941 */ /* 0x000fea0003800000 */
.L_x_274:
        /* <DEDUP_REMOVED lines=9> */
.L_x_277:
[----:B------:R-:W-:Y:S05]  /*7180*/  BSYNC B1 ;  /* 0x0000000000017941 */ /* 0x000fea0003800000 */
.L_x_276:
        /* <DEDUP_REMOVED lines=9> */
.L_x_279:
[----:B------:R-:W-:Y:S05]  /*7220*/  BSYNC B1 ;  /* 0x0000000000017941 */ /* 0x000fea0003800000 */
.L_x_278:
        /* <DEDUP_REMOVED lines=10> */
.L_x_281:
[----:B------:R-:W-:Y:S05]  /*72d0*/  BSYNC B1 ;  /* 0x0000000000017941 */ /* 0x000fea0003800000 */
.L_x_280:
        /* <DEDUP_REMOVED lines=10> */
.L_x_283:
[----:B------:R-:W-:Y:S05]  /*7380*/  BSYNC B1 ;  /* 0x0000000000017941 */ /* 0x000fea0003800000 */
.L_x_282:
[----:B01--45:R-:W-:Y:S01]  /*7390*/  IMAD.U32 R6, R152, 0x10000, RZ ;  /* 0x0001000098067824 */ /* 0x033fe200078e00ff */
        /* <DEDUP_REMOVED lines=8> */
.L_x_285:
[----:B------:R-:W-:Y:S05]  /*7420*/  BSYNC B1 ;  /* 0x0000000000017941 */ /* 0x000fea0003800000 */
.L_x_284:
[----:B0-2--5:R-:W-:Y:S01]  /*7430*/  IMAD.U32 R4, R152, 0x10000, RZ ;  /* 0x0001000098047824 */ /* 0x025fe200078e00ff */
[----:B------:R-:W-:Y:S01]  /*7440*/  ISETP.GT.AND P1, PT, R0, 0x8, P1 ;  /* 0x000000080000780c */ /* 0x000fe20000f24270 */
[----:B------:R-:W-:Y:S01]  /*7450*/  @P0 IMAD.MOV.U32 R5, RZ, RZ, R11 ;  /* 0x000000ffff050224 */ /* 0x000fe200078e000b */
[----:B------:R-:W-:Y:S01]  /*7460*/  BSSY B1, `(.L_x_286) ;  /* 0x0000008000017945 */ /* 0x000fe20003800000 */
[----:B------:R-:W-:Y:S01]  /*7470*/  FMUL R3, R4, R155 ;  /* 0x0000009b04037220 */ /* 0x000fe20000400000 */
[----:B------:R-:W-:-:S03]  /*7480*/  @P0 IMAD.MOV.U32 R4, RZ, RZ, R10 ;  /* 0x000000ffff040224 */ /* 0x000fc600078e000a */
[----:B------:R-:W-:-:S05]  /*7490*/  FFMA R3, R150, R154, R3 ;  /* 0x0000009a96037223 */ /* 0x000fca0000000003 */
[----:B------:R-:W-:-:S05]  /*74a0*/  F2FP.BF16.F32.PACK_AB R3, RZ, R3 ;  /* 0x00000003ff03723e */ /* 0x000fca00000010ff */
[----:B------:R0:W-:Y:S01]  /*74b0*/  @P0 STG.E.U16 desc[UR36][R4.64+0x1f0], R3 ;  /* 0x0001f00304000986 */ /* 0x0001e2000c101524 */
[----:B------:R-:W-:Y:S05]  /*74c0*/  @!P1 BRA `(.L_x_287) ;  /* 0x0000000000049947 */ /* 0x000fea0003800000 */
[----:B------:R2:W5:Y:S02]  /*74d0*/  LDG.E.LTC128B.U16 R152, desc[UR36][R8.64+0x1f2] ;  /* 0x0001f22408987981 */ /* 0x000564000c1e1520 */
.L_x_287:
[----:B------:R-:W-:Y:S05]  /*74e0*/  BSYNC B1 ;  /* 0x0000000000017941 */ /* 0x000fea0003800000 */
.L_x_286:
[----:B------:R-:W-:Y:S05]  /*74f0*/  @!P1 BRA `(.L_x_288) ;  /* 0x0000002400309947 */ /* 0x000fea0003800000 */
[----:B-----5:R-:W-:-:S04]  /*7500*/  IMAD.U32 R152, R152, 0x10000, RZ ;  /* 0x0001000098987824 */ /* 0x020fc800078e00ff */
[----:B------:R-:W-:-:S04]  /*7510*/  FMUL R152, R152, R155 ;  /* 0x0000009b98987220 */ /* 0x000fc80000400000 */
[----:B------:R-:W-:-:S05]  /*7520*/  FFMA R152, R151, R154, R152 ;  /* 0x0000009a97987223 */ /* 0x000fca0000000098 */
[----:B------:R-:W-:-:S05]  /*7530*/  F2FP.BF16.F32.PACK_AB R152, RZ, R152 ;  /* 0x00000098ff98723e */ /* 0x000fca00000010ff */
[----:B------:R4:W-:Y:S01]  /*7540*/  STG.E.U16 desc[UR36][R10.64+0x1f2], R152 ;  /* 0x0001f2980a007986 */ /* 0x0009e2000c101524 */
[----:B------:R-:W-:Y:S05]  /*7550*/  BRA `(.L_x_288) ;  /* 0x0000002400187947 */ /* 0x000fea0003800000 */
.L_x_35:
[----:B------:R-:W-:Y:S01]  /*7560*/  ISETP.GT.AND P2, PT, R3, 0x1, PT ;  /* 0x000000010300780c */ /* 0x000fe20003f44270 */
[----:B------:R-:W-:Y:S01]  /*7570*/  ULDC.64 UR4, c[0x0][0x5c0] ;  /* 0x0001700000047ab9 */ /* 0x000fe20000000a00 */
[-C--:B------:R-:W-:Y:S01]  /*7580*/  FMUL R24, R24, R154.reuse ;  /* 0x0000009a18187220 */ /* 0x080fe20000400000 */
[-C--:B------:R-:W-:Y:S01]  /*7590*/  FMUL R25, R25, R154.reuse ;  /* 0x0000009a19197220 */ /* 0x080fe20000400000 */
[----:B------:R-:W-:Y:S01]  /*75a0*/  ISETP.GT.AND P1, PT, R0, RZ, P2 ;  /* 0x000000ff0000720c */ /* 0x000fe20001724270 */
[-C--:B------:R-:W-:Y:S01]  /*75b0*/  FMUL R26, R26, R154.reuse ;  /* 0x0000009a1a1a7220 */ /* 0x080fe20000400000 */
[----:B------:R-:W-:Y:S01]  /*75c0*/  LEA R4, P4, R160, UR4, 0x1 ;  /* 0x00000004a0047c11 */ /* 0x000fe2000f8808ff */
[----:B------:R-:W-:Y:S01]  /*75d0*/  FMUL R27, R27, R154 ;  /* 0x0000009a1b1b7220 */ /* 0x000fe20000400000 */
[----:B------:R-:W-:Y:S01]  /*75e0*/  F2FP.BF16.F32.PACK_AB R24, RZ, R24 ;  /* 0x00000018ff18723e */ /* 0x000fe200000010ff */
[-C--:B------:R-:W-:Y:S01]  /*75f0*/  FMUL R28, R28, R154.reuse ;  /* 0x0000009a1c1c7220 */ /* 0x080fe20000400000 */
[----:B------:R-:W-:Y:S01]  /*7600*/  LEA.HI.X R5, R160, UR5, R171, 0x1, P4 ;  /* 0x00000005a0057c11 */ /* 0x000fe2000a0f0cab */
[-C--:B------:R-:W-:Y:S01]  /*7610*/  FMUL R29, R29, R154.reuse ;  /* 0x0000009a1d1d7220 */ /* 0x080fe20000400000 */
[----:B------:R-:W-:Y:S01]  /*7620*/  F2FP.BF16.F32.PACK_AB R25, RZ, R25 ;  /* 0x00000019ff19723e */ /* 0x000fe200000010ff */
[-C--:B------:R-:W-:Y:S01]  /*7630*/  FMUL R30, R30, R154.reuse ;  /* 0x0000009a1e1e7220 */ /* 0x080fe20000400000 */
[----:B------:R-:W-:Y:S01]  /*7640*/  ISETP.GT.AND P2, PT, R0, 0x8, P2 ;  /* 0x000000080000780c */ /* 0x000fe20001744270 */
[----:B------:R-:W-:Y:S01]  /*7650*/  @P3 STG.E.U16 desc[UR36][R4.64], R24 ;  /* 0x0000001804003986 */ /* 0x000fe2000c101524 */
[C---:B------:R-:W-:Y:S01]  /*7660*/  SHF.L.U64.HI R11, R10.reuse, 0x4, R11 ;  /* 0x000000040a0b7819 */ /* 0x040fe2000001020b */
[----:B------:R-:W-:Y:S01]  /*7670*/  FMUL R31, R31, R154 ;  /* 0x0000009a1f1f7220 */ /* 0x000fe20000400000 */
[----:B------:R-:W-:Y:S01]  /*7680*/  LEA R6, P3, R10, R4, 0x4 ;  /* 0x000000040a067211 */ /* 0x000fe200078620ff */
[----:B------:R-:W-:Y:S01]  /*7690*/  @P1 STG.E.U16 desc[UR36][R4.64+0x2], R25 ;  /* 0x0000021904001986 */ /* 0x000fe2000c101524 */
[----:B------:R-:W-:Y:S01]  /*76a0*/  ISETP.GT.AND P1, PT, R0, 0x8, P0 ;  /* 0x000000080000780c */ /* 0x000fe20000724270 */
[----:B------:R-:W-:Y:S01]  /*76b0*/  FMUL R32, R32, R154 ;  /* 0x0000009a20207220 */ /* 0x000fe20000400000 */
[----:B------:R-:W-:Y:S01]  /*76c0*/  F2FP.BF16.F32.PACK_AB R26, RZ, R26 ;  /* 0x0000001aff1a723e */ /* 0x000fe200000010ff */
[----:B------:R-:W-:Y:S01]  /*76d0*/  IMAD.X R7, R11, 0x1, R5, P3 ;  /* 0x000000010b077824 */ /* 0x000fe200018e0605 */
[----:B------:R-:W-:Y:S01]  /*76e0*/  F2FP.BF16.F32.PACK_AB R27, RZ, R27 ;  /* 0x0000001bff1b723e */ /* 0x000fe200000010ff */
[-C--:B------:R-:W-:Y:S01]  /*76f0*/  FMUL R33, R33, R154.reuse ;  /* 0x0000009a21217220 */ /* 0x080fe20000400000 */
[----:B------:R-:W-:Y:S01]  /*7700*/  ISETP.GT.AND P0, PT, R3, 0x8, PT ;  /* 0x000000080300780c */ /* 0x000fe20003f04270 */
[----:B------:R-:W-:Y:S01]  /*7710*/  FMUL R34, R34, R154 ;  /* 0x0000009a22227220 */ /* 0x000fe20000400000 */
[----:B------:R-:W-:Y:S01]  /*7720*/  F2FP.BF16.F32.PACK_AB R28, RZ, R28 ;  /* 0x0000001cff1c723e */ /* 0x000fe200000010ff */
[-C--:B------:R-:W-:Y:S01]  /*7730*/  FMUL R35, R35, R154.reuse ;  /* 0x0000009a23237220 */ /* 0x080fe20000400000 */
[----:B------:R-:W-:Y:S01]  /*7740*/  ISETP.GT.AND P4, PT, R0, RZ, P0 ;  /* 0x000000ff0000720c */ /* 0x000fe20000784270 */
[-C--:B------:R-:W-:Y:S01]  /*7750*/  FMUL R36, R36, R154.reuse ;  /* 0x0000009a24247220 */ /* 0x080fe20000400000 */
[----:B------:R-:W-:Y:S01]  /*7760*/  F2FP.BF16.F32.PACK_AB R29, RZ, R29 ;  /* 0x0000001dff1d723e */ /* 0x000fe200000010ff */
[----:B------:R-:W-:Y:S01]  /*7770*/  @P1 STG.E.U16 desc[UR36][R6.64], R26 ;  /* 0x0000001a06001986 */ /* 0x000fe2000c101524 */
[----:B------:R-:W-:Y:S01]  /*7780*/  ISETP.GT.AND P1, PT, R0, 0x8, P0 ;  /* 0x000000080000780c */ /* 0x000fe20000724270 */
[----:B------:R-:W-:Y:S01]  /*7790*/  FMUL R37, R37, R154 ;  /* 0x0000009a25257220 */ /* 0x000fe20000400000 */
[----:B------:R-:W-:Y:S01]  /*77a0*/  F2FP.BF16.F32.PACK_AB R30, RZ, R30 ;  /* 0x0000001eff1e723e */ /* 0x000fe200000010ff */
[----:B------:R-:W-:Y:S01]  /*77b0*/  @P2 STG.E.U16 desc[UR36][R6.64+0x2], R27 ;  /* 0x0000021b06002986 */ /* 0x000fe2000c101524 */
[----:B------:R-:W-:Y:S01]  /*77c0*/  ISETP.GT.AND P2, PT, R3, 0x9, PT ;  /* 0x000000090300780c */ /* 0x000fe20003f44270 */
[-C--:B------:R-:W-:Y:S01]  /*77d0*/  FMUL R38, R38, R154.reuse ;  /* 0x0000009a26267220 */ /* 0x080fe20000400000 */
[----:B------:R-:W-:Y:S01]  /*77e0*/  F2FP.BF16.F32.PACK_AB R31, RZ, R31 ;  /* 0x0000001fff1f723e */ /* 0x000fe200000010ff */
[-C--:B------:R-:W-:Y:S01]  /*77f0*/  FMUL R39, R39, R154.reuse ;  /* 0x0000009a27277220 */ /* 0x080fe20000400000 */
[C---:B------:R-:W-:Y:S01]  /*7800*/  ISETP.GT.AND P3, PT, R0.reuse, RZ, P2 ;  /* 0x000000ff0000720c */ /* 0x040fe20001764270 */
[----:B------:R-:W-:Y:S01]  /*7810*/  @P4 STG.E.U16 desc[UR36][R4.64+0x10], R28 ;  /* 0x0000101c04004986 */ /* 0x000fe2000c101524 */
[----:B------:R-:W-:Y:S01]  /*7820*/  ISETP.GT.AND P2, PT, R0, 0x8, P2 ;  /* 0x000000080000780c */ /* 0x000fe20001744270 */
        /* <DEDUP_REMOVED lines=8> */
[----:B------:R-:W-:Y:S01]  /*78b0*/  FMUL R44, R44, R154 ;  /* 0x0000009a2c2c7220 */ /* 0x000fe20000400000 */
[----:B------:R-:W-:Y:S01]  /*78c0*/  F2FP.BF16.F32.PACK_AB R34, RZ, R34 ;  /* 0x00000022ff22723e */ /* 0x000fe200000010ff */
[----:B------:R-:W-:Y:S01]  /*78d0*/  @P3 STG.E.U16 desc[UR36][R4.64+0x12], R29 ;  /* 0x0000121d04003986 */ /* 0x000fe2000c101524 */
[----:B------:R-:W-:Y:S01]  /*78e0*/  ISETP.GT.AND P3, PT, R3, 0x11, PT ;  /* 0x000000110300780c */ /* 0x000fe20003f64270 */
[-C--:B------:R-:W-:Y:S01]  /*78f0*/  FMUL R45, R45, R154.reuse ;  /* 0x0000009a2d2d7220 */ /* 0x080fe20000400000 */
[----:B------:R-:W-:Y:S01]  /*7900*/  F2FP.BF16.F32.PACK_AB R35, RZ, R35 ;  /* 0x00000023ff23723e */ /* 0x000fe200000010ff */
[----:B------:R-:W-:Y:S01]  /*7910*/  @P1 STG.E.U16 desc[UR36][R6.64+0x10], R30 ;  /* 0x0000101e06001986 */ /* 0x000fe2000c101524 */
[----:B------:R-:W-:Y:S01]  /*7920*/  ISETP.GT.AND P1, PT, R0, 0x8, P0 ;  /* 0x000000080000780c */ /* 0x000fe20000724270 */
[-C--:B------:R-:W-:Y:S01]  /*7930*/  FMUL R46, R46, R154.reuse ;  /* 0x0000009a2e2e7220 */ /* 0x080fe20000400000 */
[----:B------:R-:W-:Y:S01]  /*7940*/  ISETP.GT.AND P0, PT, R3, 0x18, PT ;  /* 0x000000180300780c */ /* 0x000fe20003f04270 */
[----:B------:R-:W-:Y:S01]  /*7950*/  @P2 STG.E.U16 desc[UR36][R6.64+0x12], R31 ;  /* 0x0000121f06002986 */ /* 0x000fe2000c101524 */
[C---:B------:R-:W-:Y:S01]  /*7960*/  ISETP.GT.AND P2, PT, R0.reuse, RZ, P3 ;  /* 0x000000ff0000720c */ /* 0x040fe20001f44270 */
[-C--:B------:R-:W-:Y:S01]  /*7970*/  FMUL R47, R47, R154.reuse ;  /* 0x0000009a2f2f7220 */ /* 0x080fe20000400000 */
[C---:B------:R-:W-:Y:S01]  /*7980*/  ISETP.GT.AND P3, PT, R0.reuse, 0x8, P3 ;  /* 0x000000080000780c */ /* 0x040fe20001f64270 */
[----:B------:R-:W-:Y:S01]  /*7990*/  @P4 STG.E.U16 desc[UR36][R4.64+0x20], R32 ;  /* 0x0000202004004986 */ /* 0x000fe2000c101524 */
[----:B------:R-:W-:Y:S01]  /*79a0*/  ISETP.GT.AND P4, PT, R0, RZ, P0 ;  /* 0x000000ff0000720c */ /* 0x000fe20000784270 */
[----:B------:R-:W-:Y:S01]  /*79b0*/  FMUL R48, R48, R154 ;  /* 0x0000009a30307220 */ /* 0x000fe20000400000 */
[----:B------:R-:W-:Y:S01]  /*79c0*/  F2FP.BF16.F32.PACK_AB R36, RZ, R36 ;  /* 0x00000024ff24723e */ /* 0x000fe200000010ff */
[-C--:B------:R-:W-:Y:S01]  /*79d0*/  FMUL R49, R49, R154.reuse ;  /* 0x0000009a31317220 */ /* 0x080fe20000400000 */
[----:B------:R-:W-:Y:S01]  /*79e0*/  F2FP.BF16.F32.PACK_AB R37, RZ, R37 ;  /* 0x00000025ff25723e */ /* 0x000fe200000010ff */
[----:B------:R-:W-:Y:S01]  /*79f0*/  FMUL R50, R50, R154 ;  /* 0x0000009a32327220 */ /* 0x000fe20000400000 */
[----:B------:R-:W-:Y:S01]  /*7a00*/  F2FP.BF16.F32.PACK_AB R38, RZ, R38 ;  /* 0x00000026ff26723e */ /* 0x000fe200000010ff */
[----:B------:R-:W-:Y:S01]  /*7a10*/  FMUL R51, R51, R154 ;  /* 0x0000009a33337220 */ /* 0x000fe20000400000 */
[----:B------:R-:W-:Y:S01]  /*7a20*/  F2FP.BF16.F32.PACK_AB R39, RZ, R39 ;  /* 0x00000027ff27723e */ /* 0x000fe200000010ff */
[----:B------:R-:W-:Y:S01]  /*7a30*/  @P2 STG.E.U16 desc[UR36][R4.64+0x22], R33 ;  /* 0x0000222104002986 */ /* 0x000fe2000c101524 */
[----:B------:R-:W-:Y:S01]  /*7a40*/  F2FP.BF16.F32.PACK_AB R40, RZ, R40 ;  /* 0x00000028ff28723e */ /* 0x000fe200000010ff */
[-C--:B------:R-:W-:Y:S01]  /*7a50*/  FMUL R52, R52, R154.reuse ;  /* 0x0000009a34347220 */ /* 0x080fe20000400000 */
[----:B------:R-:W-:Y:S01]  /*7a60*/  F2FP.BF16.F32.PACK_AB R41, RZ, R41 ;  /* 0x00000029ff29723e */ /* 0x000fe200000010ff */
[----:B------:R-:W-:Y:S01]  /*7a70*/  @P1 STG.E.U16 desc[UR36][R6.64+0x20], R34 ;  /* 0x0000202206001986 */ /* 0x000fe2000c101524 */
[----:B------:R-:W-:Y:S01]  /*7a80*/  ISETP.GT.AND P1, PT, R0, 0x8, P0 ;  /* 0x000000080000780c */ /* 0x000fe20000724270 */
[-C--:B------:R-:W-:Y:S01]  /*7a90*/  FMUL R53, R53, R154.reuse ;  /* 0x0000009a35357220 */ /* 0x080fe20000400000 */
[C---:B------:R-:W-:Y:S01]  /*7aa0*/  ISETP.GT.AND P0, PT, R3.reuse, 0x20, PT ;  /* 0x000000200300780c */ /* 0x040fe20003f04270 */
[----:B------:R-:W-:Y:S01]  /*7ab0*/  @P3 STG.E.U16 desc[UR36][R6.64+0x22], R35 ;  /* 0x0000222306003986 */ /* 0x000fe2000c101524 */
[----:B------:R-:W-:Y:S01]  /*7ac0*/  ISETP.GT.AND P3, PT, R3, 0x19, PT ;  /* 0x000000190300780c */ /* 0x000fe20003f64270 */
[----:B------:R-:W-:Y:S01]  /*7ad0*/  FMUL R54, R54, R154 ;  /* 0x0000009a36367220 */ /* 0x000fe20000400000 */
[----:B------:R-:W-:Y:S01]  /*7ae0*/  F2FP.BF16.F32.PACK_AB R42, RZ, R42 ;  /* 0x0000002aff2a723e */ /* 0x000fe200000010ff */
[----:B------:R-:W-:Y:S01]  /*7af0*/  @P4 STG.E.U16 desc[UR36][R4.64+0x30], R36 ;  /* 0x0000302404004986 */ /* 0x000fe2000c101524 */
[C---:B------:R-:W-:Y:S01]  /*7b00*/  ISETP.GT.AND P2, PT, R0.reuse, RZ, P3 ;  /* 0x000000ff0000720c */ /* 0x040fe20001f44270 */
[-C--:B------:R-:W-:Y:S01]  /*7b10*/  FMUL R55, R55, R154.reuse ;  /* 0x0000009a37377220 */ /* 0x080fe20000400000 */
[----:B------:R-:W-:Y:S01]  /*7b20*/  ISETP.GT.AND P3, PT, R0, 0x8, P3 ;  /* 0x000000080000780c */ /* 0x000fe20001f64270 */
[-C--:B------:R-:W-:Y:S01]  /*7b30*/  FMUL R56, R56, R154.reuse ;  /* 0x0000009a38387220 */ /* 0x080fe20000400000 */
[----:B------:R-:W-:Y:S01]  /*7b40*/  ISETP.GT.AND P4, PT, R0, RZ, P0 ;  /* 0x000000ff0000720c */ /* 0x000fe20000784270 */
[-C--:B------:R-:W-:Y:S01]  /*7b50*/  FMUL R57, R57, R154.reuse ;  /* 0x0000009a39397220 */ /* 0x080fe20000400000 */
[----:B------:R-:W-:Y:S01]  /*7b60*/  F2FP.BF16.F32.PACK_AB R43, RZ, R43 ;  /* 0x0000002bff2b723e */ /* 0x000fe200000010ff */
[----:B------:R-:W-:Y:S01]  /*7b70*/  FMUL R58, R58, R154 ;  /* 0x0000009a3a3a7220 */ /* 0x000fe20000400000 */
[----:B------:R-:W-:Y:S01]  /*7b80*/  F2FP.BF16.F32.PACK_AB R44, RZ, R44 ;  /* 0x0000002cff2c723e */ /* 0x000fe200000010ff */
[-C--:B------:R-:W-:Y:S01]  /*7b90*/  FMUL R59, R59, R154.reuse ;  /* 0x0000009a3b3b7220 */ /* 0x080fe20000400000 */
[----:B------:R-:W-:Y:S01]  /*7ba0*/  F2FP.BF16.F32.PACK_AB R45, RZ, R45 ;  /* 0x0000002dff2d723e */ /* 0x000fe200000010ff */
[----:B------:R-:W-:Y:S01]  /*7bb0*/  FMUL R60, R60, R154 ;  /* 0x0000009a3c3c7220 */ /* 0x000fe20000400000 */
[----:B------:R-:W-:Y:S01]  /*7bc0*/  F2FP.BF16.F32.PACK_AB R46, RZ, R46 ;  /* 0x0000002eff2e723e */ /* 0x000fe200000010ff */
[----:B------:R-:W-:Y:S01]  /*7bd0*/  @P2 STG.E.U16 desc[UR36][R4.64+0x32], R37 ;  /* 0x0000322504002986 */ /* 0x000fe2000c101524 */
[----:B------:R-:W-:Y:S01]  /*7be0*/  F2FP.BF16.F32.PACK_AB R47, RZ, R47 ;  /* 0x0000002fff2f723e */ /* 0x000fe200000010ff */
[----:B------:R-:W-:Y:S01]  /*7bf0*/  FMUL R61, R61, R154 ;  /* 0x0000009a3d3d7220 */ /* 0x000fe20000400000 */
[----:B------:R-:W-:Y:S01]  /*7c00*/  F2FP.BF16.F32.PACK_AB R48, RZ, R48 ;  /* 0x00000030ff30723e */ /* 0x000fe200000010ff */
[----:B------:R-:W-:Y:S01]  /*7c10*/  @P1 STG.E.U16 desc[UR36][R6.64+0x30], R38 ;  /* 0x0000302606001986 */ /* 0x000fe2000c101524 */
[----:B------:R-:W-:Y:S01]  /*7c20*/  ISETP.GT.AND P1, PT, R0, 0x8, P0 ;  /* 0x000000080000780c */ /* 0x000fe20000724270 */
[-C--:B------:R-:W-:Y:S01]  /*7c30*/  FMUL R62, R62, R154.reuse ;  /* 0x0000009a3e3e7220 */ /* 0x080fe20000400000 */
[C---:B------:R-:W-:Y:S01]  /*7c40*/  ISETP.GT.AND P0, PT, R3.reuse, 0x28, PT ;  /* 0x000000280300780c */ /* 0x040fe20003f04270 */
[----:B------:R-:W-:Y:S01]  /*7c50*/  @P3 STG.E.U16 desc[UR36][R6.64+0x32], R39 ;  /* 0x0000322706003986 */ /* 0x000fe2000c101524 */
[----:B------:R-:W-:Y:S01]  /*7c60*/  ISETP.GT.AND P3, PT, R3, 0x21, PT ;  /* 0x000000210300780c */ /* 0x000fe20003f64270 */
[-C--:B------:R-:W-:Y:S01]  /*7c70*/  FMUL R63, R63, R154.reuse ;  /* 0x0000009a3f3f7220 */ /* 0x080fe20000400000 */
[----:B------:R-:W-:Y:S01]  /*7c80*/  F2FP.BF16.F32.PACK_AB R49, RZ, R49 ;  /* 0x00000031ff31723e */ /* 0x000fe200000010ff */
[----:B------:R-:W-:Y:S01]  /*7c90*/  @P4 STG.E.U16 desc[UR36][R4.64+0x40], R40 ;  /* 0x0000402804004986 */ /* 0x000fe2000c101524 */
[----:B------:R-:W-:Y:S01]  /*7ca0*/  ISETP.GT.AND P2, PT, R0, RZ, P3 ;  /* 0x000000ff0000720c */ /* 0x000fe20001f44270 */
[-C--:B------:R-:W-:Y:S01]  /*7cb0*/  FMUL R64, R64, R154.reuse ;  /* 0x0000009a40407220 */ /* 0x080fe20000400000 */
[C---:B------:R-:W-:Y:S01]  /*7cc0*/  ISETP.GT.AND P3, PT, R0.reuse, 0x8, P3 ;  /* 0x000000080000780c */ /* 0x040fe20001f64270 */
[-C--:B------:R-:W-:Y:S01]  /*7cd0*/  FMUL R65, R65, R154.reuse ;  /* 0x0000009a41417220 */ /* 0x080fe20000400000 */
        /* <DEDUP_REMOVED lines=248> */
[----:B------:R-:W-:-:S02]  /*8c60*/  ISETP.GT.AND P1, PT, R0, 0x8, P0 ;  /* 0x000000080000780c */ /* 0x000fc40000724270 */
[C---:B------:R-:W-:Y:S01]  /*8c70*/  ISETP.GT.AND P0, PT, R3.reuse, 0x78, PT ;  /* 0x000000780300780c */ /* 0x040fe20003f04270 */
[----:B------:R-:W-:Y:S01]  /*8c80*/  @P3 STG.E.U16 desc[UR36][R6.64+0xd2], R79 ;  /* 0x0000d24f06003986 */ /* 0x000fe2000c101524 */
[----:B------:R-:W-:Y:S02]  /*8c90*/  ISETP.GT.AND P3, PT, R3, 0x71, PT ;  /* 0x000000710300780c */ /* 0x000fe40003f64270 */
[----:B------:R-:W-:Y:S01]  /*8ca0*/  F2FP.BF16.F32.PACK_AB R119, RZ, R119 ;  /* 0x00000077ff77723e */ /* 0x000fe200000010ff */
[----:B------:R-:W-:Y:S01]  /*8cb0*/  @P4 STG.E.U16 desc[UR36][R4.64+0xe0], R80 ;  /* 0x0000e05004004986 */ /* 0x000fe2000c101524 */
[C---:B------:R-:W-:Y:S02]  /*8cc0*/  ISETP.GT.AND P2, PT, R0.reuse, RZ, P3 ;  /* 0x000000ff0000720c */ /* 0x040fe40001f44270 */
[C---:B------:R-:W-:Y:S02]  /*8cd0*/  ISETP.GT.AND P3, PT, R0.reuse, 0x8, P3 ;  /* 0x000000080000780c */ /* 0x040fe40001f64270 */
[----:B------:R-:W-:-:S02]  /*8ce0*/  ISETP.GT.AND P4, PT, R0, RZ, P0 ;  /* 0x000000ff0000720c */ /* 0x000fc40000784270 */
[----:B------:R-:W-:Y:S02]  /*8cf0*/  F2FP.BF16.F32.PACK_AB R120, RZ, R120 ;  /* 0x00000078ff78723e */ /* 0x000fe400000010ff */
[----:B------:R-:W-:Y:S02]  /*8d00*/  F2FP.BF16.F32.PACK_AB R121, RZ, R121 ;  /* 0x00000079ff79723e */ /* 0x000fe400000010ff */
[----:B------:R-:W-:Y:S02]  /*8d10*/  F2FP.BF16.F32.PACK_AB R122, RZ, R122 ;  /* 0x0000007aff7a723e */ /* 0x000fe400000010ff */
[----:B------:R-:W-:Y:S01]  /*8d20*/  F2FP.BF16.F32.PACK_AB R123, RZ, R123 ;  /* 0x0000007bff7b723e */ /* 0x000fe200000010ff */
[----:B------:R-:W-:Y:S01]  /*8d30*/  @P2 STG.E.U16 desc[UR36][R4.64+0xe2], R81 ;  /* 0x0000e25104002986 */ /* 0x000fe2000c101524 */
[----:B------:R-:W-:Y:S02]  /*8d40*/  F2FP.BF16.F32.PACK_AB R124, RZ, R124 ;  /* 0x0000007cff7c723e */ /* 0x000fe400000010ff */
        /* <DEDUP_REMOVED lines=66> */
[----:B------:R-:W-:Y:S04]  /*9170*/  @P2 STG.E.U16 desc[UR36][R4.64+0x122], R97 ;  /* 0x0001226104002986 */ /* 0x000fe8000c101524 */
[----:B------:R-:W-:Y:S01]  /*9180*/  @P1 STG.E.U16 desc[UR36][R6.64+0x120], R98 ;  /* 0x0001206206001986 */ /* 0x000fe2000c101524 */
[----:B------:R-:W-:-:S02]  /*9190*/  ISETP.GT.AND P1, PT, R0, 0x8, P0 ;  /* 0x000000080000780c */ /* 0x000fc40000724270 */
[C---:B------:R-:W-:Y:S01]  /*91a0*/  ISETP.GT.AND P0, PT, R3.reuse, 0xa0, PT ;  /* 0x000000a00300780c */ /* 0x040fe20003f04270 */
[----:B------:R-:W-:Y:S01]  /*91b0*/  @P3 STG.E.U16 desc[UR36][R6.64+0x122], R99 ;  /* 0x0001226306003986 */ /* 0x000fe2000c101524 */
[----:B------:R-:W-:-:S03]  /*91c0*/  ISETP.GT.AND P3, PT, R3, 0x99, PT ;  /* 0x000000990300780c */ /* 0x000fc60003f64270 */
[----:B------:R-:W-:Y:S01]  /*91d0*/  @P4 STG.E.U16 desc[UR36][R4.64+0x130], R100 ;  /* 0x0001306404004986 */ /* 0x000fe2000c101524 */
[C---:B------:R-:W-:Y:S02]  /*91e0*/  ISETP.GT.AND P2, PT, R0.reuse, RZ, P3 ;  /* 0x000000ff0000720c */ /* 0x040fe40001f44270 */
[C---:B------:R-:W-:Y:S02]  /*91f0*/  ISETP.GT.AND P3, PT, R0.reuse, 0x8, P3 ;  /* 0x000000080000780c */ /* 0x040fe40001f64270 */
[----:B------:R-:W-:-:S09]  /*9200*/  ISETP.GT.AND P4, PT, R0, RZ, P0 ;  /* 0x000000ff0000720c */ /* 0x000fd20000784270 */
[----:B------:R-:W-:Y:S04]  /*9210*/  @P2 STG.E.U16 desc[UR36][R4.64+0x132], R101 ;  /* 0x0001326504002986 */ /* 0x000fe8000c101524 */
[----:B------:R-:W-:Y:S01]  /*9220*/  @P1 STG.E.U16 desc[UR36][R6.64+0x130], R102 ;  /* 0x0001306606001986 */ /* 0x000fe2000c101524 */
[----:B------:R-:W-:Y:S02]  /*9230*/  ISETP.GT.AND P1, PT, R0, 0x8, P0 ;  /* 0x000000080000780c */ /* 0x000fe40000724270 */
        /* <DEDUP_REMOVED lines=76> */
[C---:B------:R-:W-:Y:S02]  /*9700*/  ISETP.GT.AND P3, PT, R0.reuse, RZ, P0 ;  /* 0x000000ff0000720c */ /* 0x040fe40000764270 */
[----:B------:R-:W-:-:S07]  /*9710*/  ISETP.GT.AND P0, PT, R0, 0x8, P0 ;  /* 0x000000080000780c */ /* 0x000fce0000704270 */
[----:B------:R-:W-:Y:S04]  /*9720*/  @P2 STG.E.U16 desc[UR36][R4.64+0x1b2], R133 ;  /* 0x0001b28504002986 */ /* 0x000fe8000c101524 */
[----:B------:R-:W-:Y:S01]  /*9730*/  @P1 STG.E.U16 desc[UR36][R6.64+0x1b0], R134 ;  /* 0x0001b08606001986 */ /* 0x000fe2000c101524 */
[----:B------:R-:W-:-:S03]  /*9740*/  ISETP.GT.AND P1, PT, R3, 0xe8, PT ;  /* 0x000000e80300780c */ /* 0x000fc60003f24270 */
        /* <DEDUP_REMOVED lines=11> */
[C---:B------:R-:W-:Y:S02]  /*9800*/  ISETP.GT.AND P2, PT, R0.reuse, RZ, P0 ;  /* 0x000000ff0000720c */ /* 0x040fe40000744270 */
[----:B------:R-:W-:Y:S01]  /*9810*/  ISETP.GT.AND P0, PT, R0, 0x8, P0 ;  /* 0x000000080000780c */ /* 0x000fe20000704270 */
[----:B------:R-:W-:Y:S01]  /*9820*/  @P3 STG.E.U16 desc[UR36][R4.64+0x1d0], R140 ;  /* 0x0001d08c04003986 */ /* 0x000fe2000c101524 */
[----:B------:R-:W-:-:S04]  /*9830*/  ISETP.GT.AND P3, PT, R3, 0xf0, PT ;  /* 0x000000f00300780c */ /* 0x000fc80003f64270 */
[C---:B------:R-:W-:Y:S02]  /*9840*/  ISETP.GT.AND P4, PT, R0.reuse, RZ, P3 ;  /* 0x000000ff0000720c */ /* 0x040fe40001f84270 */
[----:B------:R-:W-:-:S03]  /*9850*/  ISETP.GT.AND P3, PT, R0, 0x8, P3 ;  /* 0x000000080000780c */ /* 0x000fc60001f64270 */
[----:B------:R-:W-:Y:S01]  /*9860*/  @P2 STG.E.U16 desc[UR36][R4.64+0x1d2], R141 ;  /* 0x0001d28d04002986 */ /* 0x000fe2000c101524 */
[----:B------:R-:W-:-:S03]  /*9870*/  ISETP.GT.AND P2, PT, R3, 0xf8, PT ;  /* 0x000000f80300780c */ /* 0x000fc60003f44270 */
[----:B------:R-:W-:Y:S01]  /*9880*/  @P1 STG.E.U16 desc[UR36][R6.64+0x1d0], R142 ;  /* 0x0001d08e06001986 */ /* 0x000fe2000c101524 */
[----:B------:R-:W-:-:S03]  /*9890*/  ISETP.GT.AND P1, PT, R3, 0xf9, PT ;  /* 0x000000f90300780c */ /* 0x000fc60003f24270 */
[----:B------:R-:W-:Y:S01]  /*98a0*/  @P0 STG.E.U16 desc[UR36][R6.64+0x1d2], R143 ;  /* 0x0001d28f06000986 */ /* 0x000fe2000c101524 */
[----:B------:R-:W-:-:S03]  /*98b0*/  ISETP.GT.AND P0, PT, R3, 0xf1, PT ;  /* 0x000000f10300780c */ /* 0x000fc60003f04270 */
[----:B------:R-:W-:Y:S01]  /*98c0*/  @P4 STG.E.U16 desc[UR36][R4.64+0x1e0], R144 ;  /* 0x0001e09004004986 */ /* 0x000fe2000c101524 */
[C---:B------:R-:W-:Y:S02]  /*98d0*/  ISETP.GT.AND P4, PT, R0.reuse, RZ, P0 ;  /* 0x000000ff0000720c */ /* 0x040fe40000784270 */
[----:B------:R-:W-:-:S11]  /*98e0*/  ISETP.GT.AND P0, PT, R0, 0x8, P0 ;  /* 0x000000080000780c */ /* 0x000fd60000704270 */
[----:B------:R-:W-:Y:S01]  /*98f0*/  @P4 STG.E.U16 desc[UR36][R4.64+0x1e2], R145 ;  /* 0x0001e29104004986 */ /* 0x000fe2000c101524 */
[C---:B------:R-:W-:Y:S02]  /*9900*/  ISETP.GT.AND P4, PT, R0.reuse, RZ, P2 ;  /* 0x000000ff0000720c */ /* 0x040fe40001784270 */
[C---:B------:R-:W-:Y:S01]  /*9910*/  ISETP.GT.AND P2, PT, R0.reuse, 0x8, P2 ;  /* 0x000000080000780c */ /* 0x040fe20001744270 */
[----:B------:R-:W-:Y:S01]  /*9920*/  @P3 STG.E.U16 desc[UR36][R6.64+0x1e0], R146 ;  /* 0x0001e09206003986 */ /* 0x000fe2000c101524 */
[C---:B------:R-:W-:Y:S02]  /*9930*/  ISETP.GT.AND P3, PT, R0.reuse, RZ, P1 ;  /* 0x000000ff0000720c */ /* 0x040fe40000f64270 */
[----:B------:R-:W-:Y:S01]  /*9940*/  ISETP.GT.AND P1, PT, R0, 0x8, P1 ;  /* 0x000000080000780c */ /* 0x000fe20000f24270 */
[----:B------:R-:W-:Y:S06]  /*9950*/  @P0 STG.E.U16 desc[UR36][R6.64+0x1e2], R147 ;  /* 0x0001e29306000986 */ /* 0x000fec000c101524 */
[----:B------:R-:W-:Y:S04]  /*9960*/  @P4 STG.E.U16 desc[UR36][R4.64+0x1f0], R148 ;  /* 0x0001f09404004986 */ /* 0x000fe8000c101524 */
[----:B------:R0:W-:Y:S02]  /*9970*/  @P3 STG.E.U16 desc[UR36][R4.64+0x1f2], R149 ;  /* 0x0001f29504003986 */ /* 0x0001e4000c101524 */
[----:B0-----:R-:W-:-:S02]  /*9980*/  @P2 IMAD.MOV.U32 R4, RZ, RZ, R6 ;  /* 0x000000ffff042224 */ /* 0x001fc400078e0006 */
[----:B------:R-:W-:-:S05]  /*9990*/  @P2 IMAD.MOV.U32 R5, RZ, RZ, R7 ;  /* 0x000000ffff052224 */ /* 0x000fca00078e0007 */
[----:B------:R0:W-:Y:S04]  /*99a0*/  @P2 STG.E.U16 desc[UR36][R4.64+0x1f0], R150 ;  /* 0x0001f09604002986 */ /* 0x0001e8000c101524 */
[----:B------:R0:W-:Y:S02]  /*99b0*/  @P1 STG.E.U16 desc[UR36][R6.64+0x1f2], R151 ;  /* 0x0001f29706001986 */ /* 0x0001e4000c101524 */
.L_x_288:
[----:B------:R-:W-:Y:S05]  /*99c0*/  BSYNC B0 ;  /* 0x0000000000007941 */ /* 0x000fea0003800000 */
.L_x_34:
[----:B------:R-:W-:Y:S01]  /*99d0*/  ULDC UR4, c[0x0][0xc] ;  /* 0x0000030000047ab9 */ /* 0x000fe20000000800 */
[----:B------:R-:W-:Y:S01]  /*99e0*/  ULDC UR5, c[0x0][0x10] ;  /* 0x0000040000057ab9 */ /* 0x000fe20000000800 */
[----:B0-----:R-:W0:Y:S01]  /*99f0*/  LDC R3, c[0x0][0x14] ;  /* 0x00000500ff037b82 */ /* 0x001e220000000800 */
[----:B------:R-:W-:Y:S01]  /*9a00*/  UIMAD.WIDE.U32 UR4, UR4, UR5, URZ ;  /* 0x00000005040472a5 */ /* 0x000fe2000f8e003f */
[----:B------:R-:W-:Y:S01]  /*9a10*/  PRMT R0, RZ, 0x7610, R0 ;  /* 0x00007610ff007816 */ /* 0x000fe20000000000 */
[----:B----45:R-:W-:Y:S02]  /*9a20*/  IMAD.MOV.U32 R152, RZ, RZ, -0x1 ;  /* 0xffffffffff987424 */ /* 0x030fe400078e00ff */
[----:B------:R-:W-:Y:S02]  /*9a30*/  IMAD.MOV.U32 R23, RZ, RZ, -0x1 ;  /* 0xffffffffff177424 */ /* 0x000fe400078e00ff */
[----:B0-----:R-:W-:-:S04]  /*9a40*/  IMAD.WIDE.U32 R16, R3, UR4, R16 ;  /* 0x0000000403107c25 */ /* 0x001fc8000f8e0010 */
[----:B------:R-:W-:Y:S01]  /*9a50*/  IMAD R3, R3, UR5, RZ ;  /* 0x0000000503037c24 */ /* 0x000fe2000f8e02ff */
[----:B------:R-:W-:Y:S02]  /*9a60*/  ULDC.64 UR4, c[0x0][0x650] ;  /* 0x0001940000047ab9 */ /* 0x000fe40000000a00 */
[----:B------:R-:W-:Y:S01]  /*9a70*/  ISETP.GE.U32.AND P0, PT, R16, UR4, PT ;  /* 0x0000000410007c0c */ /* 0x000fe2000bf06070 */
[----:B------:R-:W-:-:S05]  /*9a80*/  IMAD.IADD R17, R17, 0x1, R3 ;  /* 0x0000000111117824 */ /* 0x000fca00078e0203 */
[----:B------:R-:W-:-:S13]  /*9a90*/  ISETP.GE.U32.AND.EX P0, PT, R17, UR5, PT, P0 ;  /* 0x0000000511007c0c */ /* 0x000fda000bf06100 */
[----:B------:R-:W-:Y:S05]  /*9aa0*/  @P0 BRA `(.L_x_289) ;  /* 0x0000000400640947 */ /* 0x000fea0003800000 */
[----:B------:R-:W0:Y:S01]  /*9ab0*/  S2R R12, SR_CTAID.X ;  /* 0x00000000000c7919 */ /* 0x000e220000002500 */
[----:B------:R-:W4:Y:S01]  /*9ac0*/  LDC.64 R10, c[0x0][0x628] ;  /* 0x00018a00ff0a7b82 */ /* 0x000f220000000a00 */
[----:B------:R-:W-:Y:S01]  /*9ad0*/  ULDC UR4, c[0x0][0x150] ;  /* 0x0000540000047ab9 */ /* 0x000fe20000000800 */
[----:B-123--:R-:W-:Y:S01]  /*9ae0*/  IMAD.MOV.U32 R8, RZ, RZ, R16 ;  /* 0x000000ffff087224 */ /* 0x00efe200078e0010 */
[----:B------:R-:W1:Y:S01]  /*9af0*/  S2R R24, SR_CTAID.Y ;  /* 0x0000000000187919 */ /* 0x000e620000002600 */
[----:B------:R-:W-:-:S04]  /*9b00*/  IMAD.MOV.U32 R9, RZ, RZ, R17 ;  /* 0x000000ffff097224 */ /* 0x000fc800078e0011 */
[----:B------:R-:W2:Y:S08]  /*9b10*/  LDC R21, c[0x0][0x144] ;  /* 0x00005100ff157b82 */ /* 0x000eb00000000800 */
[----:B------:R-:W3:Y:S08]  /*9b20*/  LDC R0, c[0x0][0x630] ;  /* 0x00018c00ff007b82 */ /* 0x000ef00000000800 */
[----:B------:R-:W1:Y:S01]  /*9b30*/  LDC.64 R14, c[0x0][0x620] ;  /* 0x00018800ff0e7b82 */ /* 0x000e620000000a00 */
[----:B----4-:R-:W-:-:S04]  /*9b40*/  ISETP.NE.U32.AND P0, PT, R10, RZ, PT ;  /* 0x000000ff0a00720c */ /* 0x010fc80003f05070 */
[----:B------:R-:W-:Y:S02]  /*9b50*/  ISETP.NE.AND.EX P0, PT, R11, RZ, PT, P0 ;  /* 0x000000ff0b00720c */ /* 0x000fe40003f05300 */
[----:B0-----:R-:W-:-:S05]  /*9b60*/  I2FP.F32.U32 R3, R12 ;  /* 0x0000000c00037245 */ /* 0x001fca0000201000 */
[----:B------:R-:W-:-:S04]  /*9b70*/  FMUL R3, R3, UR4 ;  /* 0x0000000403037c20 */ /* 0x000fc80008400000 */
[----:B------:R0:W4:Y:S02]  /*9b80*/  F2I.U32.TRUNC.NTZ R20, R3 ;  /* 0x0000000300147305 */ /* 0x000124000020f000 */
[----:B--23--:R-:W-:Y:S05]  /*9b90*/  @!P0 BRA `(.L_x_290) ;  /* 0x0000000000288947 */ /* 0x00cfea0003800000 */
[----:B0-----:R-:W0:Y:S02]  /*9ba0*/  LDC R3, c[0x0][0x634] ;  /* 0x00018d00ff037b82 */ /* 0x001e240000000800 */
        /* <DEDUP_REMOVED lines=9> */
.L_x_290:
[----:B------:R-:W2:Y:S01]  /*9c40*/  LDC.64 R30, c[0x0][0x640] ;  /* 0x00019000ff1e7b82 */ /* 0x000ea20000000a00 */
[-CC-:B------:R-:W-:Y:S01]  /*9c50*/  SHF.R.U64 R23, R8, R0.reuse, R9.reuse ;  /* 0x0000000008177219 */ /* 0x180fe20000001209 */
[----:B----4-:R-:W-:Y:S01]  /*9c60*/  IMAD.MOV R20, RZ, RZ, -R20 ;  /* 0x000000ffff147224 */ /* 0x010fe200078e0a14 */
[----:B------:R-:W-:Y:S01]  /*9c70*/  SHF.R.U32.HI R0, RZ, R0, R9 ;  /* 0x00000000ff007219 */ /* 0x000fe20000011609 */
[----:B------:R-:W-:Y:S01]  /*9c80*/  ULDC UR4, c[0x0][0x154] ;  /* 0x0000550000047ab9 */ /* 0x000fe20000000800 */
[----:B0-----:R-:W-:Y:S01]  /*9c90*/  IADD3 R3, P0, RZ, -R23, RZ ;  /* 0x80000017ff037210 */ /* 0x001fe20007f1e0ff */
[----:B------:R-:W-:Y:S02]  /*9ca0*/  IMAD R26, R21, R20, R12 ;  /* 0x00000014151a7224 */ /* 0x000fe400078e020c */
[----:B------:R-:W0:Y:S01]  /*9cb0*/  LDC R6, c[0x0][0x618] ;  /* 0x00018600ff067b82 */ /* 0x000e220000000800 */
[----:B------:R-:W-:Y:S02]  /*9cc0*/  IMAD.MOV.U32 R7, RZ, RZ, 0x1 ;  /* 0x00000001ff077424 */ /* 0x000fe400078e00ff */
[----:B------:R-:W-:-:S04]  /*9cd0*/  IMAD.X R5, RZ, RZ, ~R0, P0 ;  /* 0x000000ffff057224 */ /* 0x000fc800000e0e00 */
[-C--:B-1----:R-:W-:Y:S01]  /*9ce0*/  IMAD R0, R5, R14.reuse, RZ ;  /* 0x0000000e05007224 */ /* 0x082fe200078e02ff */
[----:B------:R-:W1:Y:S01]  /*9cf0*/  LDC R8, c[0x0][0x608] ;  /* 0x00018200ff087b82 */ /* 0x000e620000000800 */
[----:B------:R-:W-:-:S04]  /*9d00*/  IMAD.WIDE.U32 R4, R3, R14, R16 ;  /* 0x0000000e03047225 */ /* 0x000fc800078e0010 */
[----:B------:R-:W-:Y:S01]  /*9d10*/  IMAD R3, R3, R15, R0 ;  /* 0x0000000f03037224 */ /* 0x000fe200078e0200 */
[----:B------:R-:W-:Y:S02]  /*9d20*/  I2FP.F32.U32 R0, R24 ;  /* 0x0000001800007245 */ /* 0x000fe40000201000 */
[----:B------:R-:W3:Y:S01]  /*9d30*/  LDC R28, c[0x0][0x658] ;  /* 0x00019600ff1c7b82 */ /* 0x000ee20000000800 */
[----:B------:R-:W-:Y:S01]  /*9d40*/  IMAD.IADD R3, R5, 0x1, R3 ;  /* 0x0000000105037824 */ /* 0x000fe200078e0203 */
[----:B--2---:R-:W-:Y:S01]  /*9d50*/  ISETP.NE.U32.AND P0, PT, R30, RZ, PT ;  /* 0x000000ff1e00720c */ /* 0x004fe20003f05070 */
[----:B------:R-:W-:Y:S01]  /*9d60*/  FMUL R0, R0, UR4 ;  /* 0x0000000400007c20 */ /* 0x000fe20008400000 */
[----:B------:R-:W-:Y:S02]  /*9d70*/  IMAD.MOV.U32 R5, RZ, RZ, -0x1 ;  /* 0xffffffffff057424 */ /* 0x000fe400078e00ff */
[----:B------:R-:W-:Y:S01]  /*9d80*/  ISETP.NE.AND.EX P0, PT, R31, RZ, PT, P0 ;  /* 0x000000ff1f00720c */ /* 0x000fe20003f05300 */
[----:B------:R2:W4:Y:S01]  /*9d90*/  F2I.U32.TRUNC.NTZ R13, R0 ;  /* 0x00000000000d7305 */ /* 0x000522000020f000 */
[----:B------:R-:W2:Y:S01]  /*9da0*/  LDC R15, c[0x0][0x148] ;  /* 0x00005200ff0f7b82 */ /* 0x000ea20000000800 */
[----:B0-----:R-:W-:-:S02]  /*9db0*/  SHF.R.U64 R12, R4, R6, R3 ;  /* 0x00000006040c7219 */ /* 0x001fc40000001203 */
[----:B------:R-:W-:-:S05]  /*9dc0*/  SHF.R.U32.HI R3, RZ, R6, R3 ;  /* 0x00000006ff037219 */ /* 0x000fca0000011603 */
[----:B------:R-:W0:Y:S01]  /*9dd0*/  LDC R20, c[0x0][0x600] ;  /* 0x00018000ff147b82 */ /* 0x000e220000000800 */
[-CC-:B-1----:R-:W-:Y:S02]  /*9de0*/  SHF.R.U64 R10, R12, R8.reuse, R3.reuse ;  /* 0x000000080c0a7219 */ /* 0x182fe40000001203 */
[----:B------:R-:W-:-:S05]  /*9df0*/  SHF.R.U32.HI R3, RZ, R8, R3 ;  /* 0x00000008ff037219 */ /* 0x000fca0000011603 */
[----:B------:R-:W1:Y:S01]  /*9e00*/  LDC R21, c[0x0][0x648] ;  /* 0x00019200ff157b82 */ /* 0x000e620000000800 */
[-C--:B---3--:R-:W-:Y:S02]  /*9e10*/  SHF.L.U32 R4, R5, R28.reuse, RZ ;  /* 0x0000001c05047219 */ /* 0x088fe400000006ff */
[-CC-:B------:R-:W-:Y:S02]  /*9e20*/  SHF.R.U64 R14, R10, R28.reuse, R3.reuse ;  /* 0x0000001c0a0e7219 */ /* 0x180fe40000001203 */
[----:B------:R-:W-:Y:S02]  /*9e30*/  SHF.R.U32.HI R5, RZ, R28, R3 ;  /* 0x0000001cff057219 */ /* 0x000fe40000011603 */
[----:B------:R-:W-:Y:S01]  /*9e40*/  LOP3.LUT R153, RZ, R4, RZ, 0x33, !PT ;  /* 0x00000004ff997212 */ /* 0x000fe200078e33ff */
[----:B------:R-:W3:Y:S01]  /*9e50*/  LDC R25, c[0x0][0x638] ;  /* 0x00018e00ff197b82 */ /* 0x000ee20000000800 */
[----:B------:R-:W-:Y:S01]  /*9e60*/  SHF.L.U32 R28, R7, R28, RZ ;  /* 0x0000001c071c7219 */ /* 0x000fe200000006ff */
[----:B------:R-:W-:-:S06]  /*9e70*/  IMAD.MOV.U32 R4, RZ, RZ, R14 ;  /* 0x000000ffff047224 */ /* 0x000fcc00078e000e */
[----:B------:R-:W0:Y:S01]  /*9e80*/  LDC R27, c[0x0][0x610] ;  /* 0x00018400ff1b7b82 */ /* 0x000e220000000800 */
[----:B----4-:R-:W-:Y:S05]  /*9e90*/  @!P0 BRA `(.L_x_291) ;  /* 0x0000000000288947 */ /* 0x010fea0003800000 */
        /* <DEDUP_REMOVED lines=10> */
.L_x_291:
[----:B------:R-:W-:Y:S01]  /*9f40*/  ISETP.NE.AND P0, PT, R2, 0x1, PT ;  /* 0x000000010200780c */ /* 0x000fe20003f05270 */
[----:B------:R-:W-:Y:S01]  /*9f50*/  IMAD.MOV R13, RZ, RZ, -R13 ;  /* 0x000000ffff0d7224 */ /* 0x000fe200078e0a0d */
[----:B-12---:R-:W-:Y:S01]  /*9f60*/  SHF.R.U64 R0, R4, R21, R5 ;  /* 0x0000001504007219 */ /* 0x006fe20000001205 */
[----:B0-----:R-:W-:Y:S01]  /*9f70*/  VIADD R5, R20, 0xffffffff ;  /* 0xffffffff14057836 */ /* 0x001fe20000000000 */
[----:B------:R-:W-:-:S03]  /*9f80*/  LOP3.LUT R153, R10, R153, RZ, 0xc0, !PT ;  /* 0x000000990a997212 */ /* 0x000fc600078ec0ff */
[----:B------:R-:W-:Y:S01]  /*9f90*/  IMAD.MOV R3, RZ, RZ, -R0 ;  /* 0x000000ffff037224 */ /* 0x000fe200078e0a00 */
[----:B------:R-:W-:Y:S01]  /*9fa0*/  LOP3.LUT R5, R12, R5, RZ, 0xc0, !PT ;  /* 0x000000050c057212 */ /* 0x000fe200078ec0ff */
[----:B------:R-:W-:Y:S02]  /*9fb0*/  IMAD R153, R28, R0, R153 ;  /* 0x000000001c997224 */ /* 0x000fe400078e0299 */
[----:B---3--:R-:W-:Y:S02]  /*9fc0*/  IMAD R0, R3, R25, R14 ;  /* 0x0000001903007224 */ /* 0x008fe400078e020e */
[----:B------:R-:W-:Y:S02]  /*9fd0*/  @P0 IMAD R26, R15, R13, R24 ;  /* 0x0000000d0f1a0224 */ /* 0x000fe400078e0218 */
[----:B------:R-:W-:Y:S02]  /*9fe0*/  IMAD R4, R0, R20, R5 ;  /* 0x0000001400047224 */ /* 0x000fe400078e0205 */
[----:B------:R-:W-:-:S02]  /*9ff0*/  IMAD R153, R153, R27, R26 ;  /* 0x0000001b99997224 */ /* 0x000fc400078e021a */
[----:B------:R-:W-:-:S03]  /*a000*/  IMAD.MOV.U32 R3, RZ, RZ, 0x1 ;  /* 0x00000001ff037424 */ /* 0x000fc600078e00ff */
[----:B------:R-:W-:Y:S02]  /*a010*/  SEL R152, R4, R153, !P0 ;  /* 0x0000009904987207 */ /* 0x000fe40004000000 */
[----:B------:R-:W-:Y:S02]  /*a020*/  PRMT R0, R3, 0x7610, R0 ;  /* 0x0000761003007816 */ /* 0x000fe40000000000 */
[----:B------:R-:W-:-:S07]  /*a030*/  SEL R153, R153, R4, !P0 ;  /* 0x0000000499997207 */ /* 0x000fce0004000000 */
.L_x_289:
[----:B------:R-:W-:-:S13]  /*a040*/  LOP3.LUT P0, RZ, R0, 0xff, RZ, 0xc0, !PT ;  /* 0x000000ff00ff7812 */ /* 0x000fda000780c0ff */
[----:B------:R-:W-:Y:S05]  /*a050*/  @P0 BRA `(.L_x_292) ;  /* 0xffffff7000540947 */ /* 0x000fea000383ffff */
[----:B------:R-:W-:Y:S05]  /*a060*/  EXIT ;  /* 0x000000000000794d */ /* 0x000fea0003800000 */
.L_x_7:
[----:B0-----:R-:W-:Y:S01]  /*a070*/  ULDC.64 UR4, c[0x0][0x650] ;  /* 0x0001940000047ab9 */ /* 0x001fe20000000a00 */
        /* <DEDUP_REMOVED lines=25> */
.L_x_294:
[----:B------:R-:W0:Y:S01]  /*a210*/  LDC.64 R28, c[0x0][0x640] ;  /* 0x00019000ff1c7b82 */ /* 0x000e220000000a00 */
[-CC-:B------:R-:W-:Y:S01]  /*a220*/  SHF.R.U64 R22, R12, R6.reuse, R13.reuse ;  /* 0x000000060c167219 */ /* 0x180fe2000000120d */
[----:B------:R-:W-:Y:S01]  /*a230*/  IMAD.MOV.U32 R30, RZ, RZ, 0x1 ;  /* 0x00000001ff1e7424 */ /* 0x000fe200078e00ff */
[----:B------:R-:W-:Y:S02]  /*a240*/  SHF.R.U32.HI R6, RZ, R6, R13 ;  /* 0x00000006ff067219 */ /* 0x000fe4000001160d */
        /* <DEDUP_REMOVED lines=8> */
[----:B------:R-:W-:Y:S01]  /*a2d0*/  IMAD.IADD R9, R9, 0x1, R11 ;  /* 0x0000000109097824 */ /* 0x000fe200078e020b */
[----:B0-----:R-:W-:-:S04]  /*a2e0*/  ISETP.NE.U32.AND P0, PT, R28, RZ, PT ;  /* 0x000000ff1c00720c */ /* 0x001fc80003f05070 */
[----:B------:R-:W-:Y:S02]  /*a2f0*/  ISETP.NE.AND.EX P0, PT, R29, RZ, PT, P0 ;  /* 0x000000ff1d00720c */ /* 0x000fe40003f05300 */
[----:B------:R-:W0:Y:S01]  /*a300*/  LDC R20, c[0x0][0x600] ;  /* 0x00018000ff147b82 */ /* 0x000e220000000800 */
[-CC-:B-1----:R-:W-:Y:S01]  /*a310*/  SHF.R.U64 R14, R8, R10.reuse, R9.reuse ;  /* 0x0000000a080e7219 */ /* 0x182fe20000001209 */
[----:B------:R-:W-:Y:S01]  /*a320*/  IMAD.MOV.U32 R8, RZ, RZ, -0x1 ;  /* 0xffffffffff087424 */ /* 0x000fe200078e00ff */
[----:B------:R-:W-:-:S05]  /*a330*/  SHF.R.U32.HI R9, RZ, R10, R9 ;  /* 0x0000000aff097219 */ /* 0x000fca0000011609 */
[----:B------:R-:W1:Y:S01]  /*a340*/  LDC R24, c[0x0][0x648] ;  /* 0x00019200ff187b82 */ /* 0x000e620000000800 */
[-CC-:B--2---:R-:W-:Y:S02]  /*a350*/  SHF.R.U64 R23, R14, R12.reuse, R9.reuse ;  /* 0x0000000c0e177219 */ /* 0x184fe40000001209 */
[----:B------:R-:W-:-:S05]  /*a360*/  SHF.R.U32.HI R6, RZ, R12, R9 ;  /* 0x0000000cff067219 */ /* 0x000fca0000011609 */
[----:B------:R-:W2:Y:S01]  /*a370*/  LDC R26, c[0x0][0x638] ;  /* 0x00018e00ff1a7b82 */ /* 0x000ea20000000800 */
[-C--:B---3--:R-:W-:Y:S02]  /*a380*/  SHF.L.U32 R8, R8, R27.reuse, RZ ;  /* 0x0000001b08087219 */ /* 0x088fe400000006ff */
[-CC-:B------:R-:W-:Y:S02]  /*a390*/  SHF.R.U64 R25, R23, R27.reuse, R6.reuse ;  /* 0x0000001b17197219 */ /* 0x180fe40000001206 */
[----:B------:R-:W-:Y:S02]  /*a3a0*/  LOP3.LUT R32, RZ, R8, RZ, 0x33, !PT ;  /* 0x00000008ff207212 */ /* 0x000fe400078e33ff */
[----:B------:R-:W-:Y:S01]  /*a3b0*/  SHF.R.U32.HI R9, RZ, R27, R6 ;  /* 0x0000001bff097219 */ /* 0x000fe20000011606 */
[----:B------:R-:W3:Y:S01]  /*a3c0*/  LDC R31, c[0x0][0x610] ;  /* 0x00018400ff1f7b82 */ /* 0x000ee20000000800 */
[----:B------:R-:W-:Y:S01]  /*a3d0*/  IMAD.MOV.U32 R8, RZ, RZ, R25 ;  /* 0x000000ffff087224 */ /* 0x000fe200078e0019 */
[----:B------:R-:W-:Y:S06]  /*a3e0*/  @!P0 BRA `(.L_x_295) ;  /* 0x0000000000288947 */ /* 0x000fec0003800000 */
        /* <DEDUP_REMOVED lines=10> */
.L_x_295:
[----:B------:R-:W-:Y:S02]  /*a490*/  ISETP.NE.AND P0, PT, R2, 0x1, PT ;  /* 0x000000010200780c */ /* 0x000fe40003f05270 */
[----:B-1----:R-:W-:Y:S01]  /*a4a0*/  SHF.R.U64 R6, R8, R24, R9 ;  /* 0x0000001808067219 */ /* 0x002fe20000001209 */
[----:B0-----:R-:W-:Y:S01]  /*a4b0*/  VIADD R9, R20, 0xffffffff ;  /* 0xffffffff14097836 */ /* 0x001fe20000000000 */
[----:B------:R-:W-:Y:S02]  /*a4c0*/  SHF.L.U32 R30, R30, R27, RZ ;  /* 0x0000001b1e1e7219 */ /* 0x000fe400000006ff */
[----:B------:R-:W-:Y:S01]  /*a4d0*/  LOP3.LUT R5, R23, R32, RZ, 0xc0, !PT ;  /* 0x0000002017057212 */ /* 0x000fe200078ec0ff */
[----:B------:R-:W-:-:S04]  /*a4e0*/  IMAD.MOV R8, RZ, RZ, -R6 ;  /* 0x000000ffff087224 */ /* 0x000fc800078e0a06 */
[----:B------:R-:W-:Y:S01]  /*a4f0*/  IMAD R6, R30, R6, R5 ;  /* 0x000000061e067224 */ /* 0x000fe200078e0205 */
[----:B------:R-:W-:Y:S01]  /*a500*/  LOP3.LUT R5, R14, R9, RZ, 0xc0, !PT ;  /* 0x000000090e057212 */ /* 0x000fe200078ec0ff */
[----:B------:R-:W-:Y:S02]  /*a510*/  @P0 IMAD R3, R7, R21, R4 ;  /* 0x0000001507030224 */ /* 0x000fe400078e0204 */
[----:B--2---:R-:W-:Y:S02]  /*a520*/  IMAD R4, R8, R26, R25 ;  /* 0x0000001a08047224 */ /* 0x004fe400078e0219 */
[----:B---3--:R-:W-:Y:S02]  /*a530*/  IMAD R3, R6, R31, R3 ;  /* 0x0000001f06037224 */ /* 0x008fe400078e0203 */
[----:B------:R-:W-:Y:S02]  /*a540*/  IMAD R4, R4, R20, R5 ;  /* 0x0000001404047224 */ /* 0x000fe400078e0205 */
[----:B------:R-:W-:-:S02]  /*a550*/  IMAD.MOV.U32 R8, RZ, RZ, 0x1 ;  /* 0x00000001ff087424 */ /* 0x000fc400078e00ff */
[----:B------:R-:W-:Y:S01]  /*a560*/  IMAD.MOV.U32 R6, RZ, RZ, R22 ;  /* 0x000000ffff067224 */ /* 0x000fe200078e0016 */
[----:B------:R-:W-:Y:S02]  /*a570*/  SEL R13, R4, R3, !P0 ;  /* 0x00000003040d7207 */ /* 0x000fe40004000000 */
[----:B------:R-:W-:-:S07]  /*a580*/  SEL R20, R3, R4, !P0 ;  /* 0x0000000403147207 */ /* 0x000fce0004000000 */
.L_x_293:
[----:B------:R-:W-:-:S08]  /*a590*/  NOP ;  /* 0x0000000000007918 */ /* 0x000fd00000000000 */
[----:B------:R-:W0:-:S00]  /*a5a0*/  USETMAXREG.DEALLOC.CTAPOOL 0x28 ;  /* 0x00000028000079c8 */ /* 0x000e0000080e0500 */
[----:B0-----:R-:W-:-:S13]  /*a5b0*/  ISETP.NE.AND P0, PT, R0, RZ, PT ;  /* 0x000000ff0000720c */ /* 0x001fda0003f05270 */
[----:B------:R-:W-:Y:S05]  /*a5c0*/  @P0 EXIT ;  /* 0x000000000000094d */ /* 0x000fea0003800000 */
[----:B------:R-:W-:Y:S01]  /*a5d0*/  LOP3.LUT P0, RZ, R8, 0xff, RZ, 0xc0, !PT ;  /* 0x000000ff08ff7812 */ /* 0x000fe2000780c0ff */
[----:B------:R-:W-:Y:S02]  /*a5e0*/  IMAD.MOV.U32 R0, RZ, RZ, 0x1 ;  /* 0x00000001ff007424 */ /* 0x000fe400078e00ff */
[----:B------:R-:W-:-:S10]  /*a5f0*/  IMAD.MOV.U32 R3, RZ, RZ, RZ ;  /* 0x000000ffff037224 */ /* 0x000fd400078e00ff */
[----:B------:R-:W-:Y:S05]  /*a600*/  @!P0 BRA `(.L_x_296) ;  /* 0x0000000c00408947 */ /* 0x000fea0003800000 */
[----:B------:R-:W0:Y:S01]  /*a610*/  LDC R0, c[0x0][0x28c] ;  /* 0x0000a300ff007b82 */ /* 0x000e220000000800 */
[----:B------:R-:W-:Y:S01]  /*a620*/  ULDC UR5, c[0x0][0x658] ;  /* 0x0001960000057ab9 */ /* 0x000fe20000000800 */
[----:B------:R-:W-:Y:S01]  /*a630*/  UMOV UR7, 0xffffffff ;  /* 0xffffffff00077882 */ /* 0x000fe20000000000 */
[----:B------:R-:W-:Y:S01]  /*a640*/  ULDC UR6, c[0x0][0xc] ;  /* 0x0000030000067ab9 */ /* 0x000fe20000000800 */
[----:B------:R-:W-:Y:S01]  /*a650*/  USHF.L.U32 UR8, UR7, UR5, URZ ;  /* 0x0000000507087299 */ /* 0x000fe2000800063f */
[----:B------:R-:W-:Y:S01]  /*a660*/  BSSY B0, `(.L_x_296) ;  /* 0x00000ca000007945 */ /* 0x000fe20003800000 */
[----:B------:R-:W-:Y:S01]  /*a670*/  UMOV UR9, 0x1 ;  /* 0x0000000100097882 */ /* 0x000fe20000000000 */
[----:B------:R-:W-:Y:S01]  /*a680*/  ULDC UR7, c[0x0][0x10] ;  /* 0x0000040000077ab9 */ /* 0x000fe20000000800 */
[----:B------:R-:W1:Y:S01]  /*a690*/  S2UR UR10, SR_CgaCtaId ;  /* 0x00000000000a79c3 */ /* 0x000e620000008800 */
[----:B------:R-:W-:Y:S01]  /*a6a0*/  UIMAD.WIDE.U32 UR6, UR6, UR7, URZ ;  /* 0x00000007060672a5 */ /* 0x000fe2000f8e003f */
[----:B------:R-:W-:Y:S01]  /*a6b0*/  IMAD.MOV.U32 R9, RZ, RZ, 0x1 ;  /* 0x00000001ff097424 */ /* 0x000fe200078e00ff */
[----:B------:R-:W-:Y:S01]  /*a6c0*/  USHF.L.U32 UR18, UR9, UR5, URZ ;  /* 0x0000000509127299 */ /* 0x000fe2000800063f */
[----:B------:R-:W-:Y:S01]  /*a6d0*/  LOP3.LUT R8, R19, 0x2, RZ, 0xfc, !PT ;  /* 0x0000000213087812 */ /* 0x000fe200078efcff */
[----:B------:R-:W-:Y:S01]  /*a6e0*/  ULDC UR4, c[0x0][0x600] ;  /* 0x0001800000047ab9 */ /* 0x000fe20000000800 */
[----:B------:R-:W-:Y:S01]  /*a6f0*/  ULDC UR5, c[0x0][0x14] ;  /* 0x0000050000057ab9 */ /* 0x000fe20000000800 */
[----:B------:R-:W-:-:S02]  /*a700*/  UIADD3 UR4, UR4, -0x1, URZ ;  /* 0xffffffff04047890 */ /* 0x000fc4000fffe03f */
[----:B------:R-:W-:Y:S02]  /*a710*/  UIMAD.WIDE.U32 UR22, UR6, UR5, URZ ;  /* 0x00000005061672a5 */ /* 0x000fe4000f8e003f */
[----:B------:R-:W-:Y:S02]  /*a720*/  UIMAD UR13, UR7, UR5, URZ ;  /* 0x00000005070d72a4 */ /* 0x000fe4000f8e023f */
[----:B------:R-:W-:Y:S02]  /*a730*/  ULOP3.LUT UR17, URZ, UR8, URZ, 0x33, !UPT ;  /* 0x000000083f117292 */ /* 0x000fe4000f8e333f */
[----:B------:R-:W-:Y:S01]  /*a740*/  UIADD3 UR13, UR23, UR13, URZ ;  /* 0x0000000d170d7290 */ /* 0x000fe2000fffe03f */
[----:B0-----:R-:W-:Y:S01]  /*a750*/  VIADD R0, R0, 0x1f ;  /* 0x0000001f00007836 */ /* 0x001fe20000000000 */
[----:B------:R-:W-:-:S04]  /*a760*/  ULDC.64 UR24, c[0x0][0x198] ;  /* 0x0000660000187ab9 */ /* 0x000fc80000000a00 */
[----:B------:R-:W-:Y:S01]  /*a770*/  SHF.R.S32.HI R3, RZ, 0x1f, R0 ;  /* 0x0000001fff037819 */ /* 0x000fe20000011400 */
[----:B-1----:R-:W-:-:S03]  /*a780*/  IMAD.U32 R11, RZ, RZ, UR10 ;  /* 0x0000000aff0b7e24 */ /* 0x002fc6000f8e00ff */
[----:B------:R-:W-:Y:S01]  /*a790*/  LEA.HI R3, R3, R0, RZ, 0x5 ;  /* 0x0000000003037211 */ /* 0x000fe200078f28ff */
[----:B------:R-:W-:-:S03]  /*a7a0*/  IMAD.MOV.U32 R0, RZ, RZ, 0x1 ;  /* 0x00000001ff007424 */ /* 0x000fc600078e00ff */
[----:B------:R-:W-:Y:S01]  /*a7b0*/  SHF.R.S32.HI R10, RZ, 0x5, R3 ;  /* 0x00000005ff0a7819 */ /* 0x000fe20000011403 */
[----:B------:R-:W-:-:S04]  /*a7c0*/  IMAD.MOV.U32 R3, RZ, RZ, RZ ;  /* 0x000000ffff037224 */ /* 0x000fc800078e00ff */
[----:B------:R-:W-:-:S07]  /*a7d0*/  VIADD R12, R10, 0x1 ;  /* 0x000000010a0c7836 */ /* 0x000fce0000000000 */
.L_x_307:
[----:B------:R-:W-:-:S03]  /*a7e0*/  UMOV UR5, 0xffffffff ;  /* 0xffffffff00057882 */ /* 0x000fc60000000000 */
[----:B------:R-:W-:Y:S05]  /*a7f0*/  BRA.DIV UR5, `(.L_x_297) ;  /* 0x0000000e05d07947 */ /* 0x000fea000b800000 */
[----:B------:R-:W-:-:S13]  /*a800*/  ELECT P6, URZ, PT ;  /* 0x00000000003f782f */ /* 0x000fda00038c0000 */
.L_x_319:
[----:B------:R-:W0:Y:S01]  /*a810*/  LDC R4, c[0x0][0x28c] ;  /* 0x0000a300ff047b82 */ /* 0x000e220000000800 */
[----:B------:R-:W-:Y:S01]  /*a820*/  BSSY B1, `(.L_x_298) ;  /* 0x000003b000017945 */ /* 0x000fe20003800000 */
[----:B0-----:R-:W-:-:S13]  /*a830*/  ISETP.LT.OR P6, PT, R4, 0x1, !P6 ;  /* 0x000000010400780c */ /* 0x001fda00077c1670 */
[----:B------:R-:W-:Y:S05]  /*a840*/  @P6 BRA `(.L_x_299) ;  /* 0x0000000000e06947 */ /* 0x000fea0003800000 */
[----:B------:R-:W-:Y:S02]  /*a850*/  IMAD R20, R20, 0x2, R11 ;  /* 0x0000000214147824 */ /* 0x000fe400078e020b */
[----:B------:R-:W-:Y:S02]  /*a860*/  IMAD.SHL.U32 R21, R13, 0x100, RZ ;  /* 0x000001000d157824 */ /* 0x000fe400078e00ff */
[----:B------:R-:W-:Y:S02]  /*a870*/  IMAD.MOV.U32 R22, RZ, RZ, RZ ;  /* 0x000000ffff167224 */ /* 0x000fe400078e00ff */
[----:B------:R-:W-:Y:S02]  /*a880*/  IMAD.MOV.U32 R4, RZ, RZ, R12 ;  /* 0x000000ffff047224 */ /* 0x000fe400078e000c */
[----:B------:R-:W-:Y:S02]  /*a890*/  IMAD.MOV.U32 R5, RZ, RZ, R0 ;  /* 0x000000ffff057224 */ /* 0x000fe400078e0000 */
[----:B------:R-:W-:-:S02]  /*a8a0*/  IMAD.MOV.U32 R14, RZ, RZ, R3 ;  /* 0x000000ffff0e7224 */ /* 0x000fc400078e0003 */
[----:B------:R-:W-:-:S07]  /*a8b0*/  IMAD.SHL.U32 R15, R20, 0x40, RZ ;  /* 0x00000040140f7824 */ /* 0x000fce00078e00ff */
.L_x_302:
[----:B------:R-:W0:Y:S01]  /*a8c0*/  S2UR UR5, SR_CgaCtaId ;  /* 0x00000000000579c3 */ /* 0x000e220000008800 */
[----:B------:R-:W-:Y:S02]  /*a8d0*/  MOV R20, 0x400 ;  /* 0x0000040000147802 */ /* 0x000fe40000000f00 */
[----:B------:R-:W-:Y:S02]  /*a8e0*/  SHF.L.U32 R7, R5, 0x1f, RZ ;  /* 0x0000001f05077819 */ /* 0x000fe400000006ff */
[----:B------:R-:W-:-:S13]  /*a8f0*/  LOP3.LUT P1, RZ, R18, 0x7f, RZ, 0xc0, !PT ;  /* 0x0000007f12ff7812 */ /* 0x000fda000782c0ff */
[----:B------:R-:W1:Y:S01]  /*a900*/  @!P1 LDC R13, c[0x0][0x500] ;  /* 0x00014000ff0d9b82 */ /* 0x000e620000000800 */
[----:B0-----:R-:W-:-:S05]  /*a910*/  IMAD.U32 R11, RZ, RZ, UR5 ;  /* 0x00000005ff0b7e24 */ /* 0x001fca000f8e00ff */
[----:B------:R-:W-:-:S05]  /*a920*/  LEA R23, R11, R20, 0x18 ;  /* 0x000000140b177211 */ /* 0x000fca00078ec0ff */
[----:B------:R-:W-:-:S04]  /*a930*/  IMAD R20, R14, 0x8, R23 ;  /* 0x000000080e147824 */ /* 0x000fc800078e0217 */
[----:B------:R-:W0:Y:S02]  /*a940*/  SYNCS.PHASECHK.TRANS64.TRYWAIT P0, [R20+URZ+0x28], R7 ;  /* 0x00002807140075a7 */ /* 0x000e24000800017f */
[----:B01----:R-:W-:Y:S05]  /*a950*/  @!P0 BRA `(.L_x_300) ;  /* 0x0000000c00988947 */ /* 0x003fea0003800000 */
.L_x_320:
[----:B0-----:R-:W-:Y:S01]  /*a960*/  PRMT R7, R8, 0x9910, RZ ;  /* 0x0000991008077816 */ /* 0x001fe200000000ff */
[----:B------:R0:W-:Y:S03]  /*a970*/  @!P1 SYNCS.ARRIVE.TRANS64 RZ, [R20+URZ], R13 ;  /* 0x0000000d14ff99a7 */ /* 0x0001e6000800003f */
[----:B------:R-:W-:-:S13]  /*a980*/  ISETP.NE.AND P0, PT, R7, 0x2, PT ;  /* 0x000000020700780c */ /* 0x000fda0003f05270 */
[----:B0-----:R-:W-:Y:S05]  /*a990*/  @P0 BRA `(.L_x_301) ;  /* 0x0000000000040947 */ /* 0x001fea0003800000 */
[----:B------:R-:W-:Y:S01]  /*a9a0*/  BPT.TRAP 0x1 ;  /* 0x000000040000795c */ /* 0x000fe20000300000 */
.L_x_301:
[----:B------:R-:W-:Y:S01]  /*a9b0*/  IMAD R7, R14, 0x2, R11 ;  /* 0x000000020e077824 */ /* 0x000fe200078e020b */
[----:B------:R-:W-:Y:S01]  /*a9c0*/  R2UR UR9, R20 ;  /* 0x00000000140972ca */ /* 0x000fe200000e0000 */
[----:B------:R-:W-:Y:S01]  /*a9d0*/  VIADD R4, R4, 0xffffffff ;  /* 0xffffffff04047836 */ /* 0x000fe20000000000 */
[----:B------:R-:W-:Y:S01]  /*a9e0*/  UIADD3 UR6, UP0, UR24, 0xf0, URZ ;  /* 0x000000f018067890 */ /* 0x000fe2000ff1e03f */
[----:B------:R-:W-:Y:S01]  /*a9f0*/  IMAD.SHL.U32 R7, R7, 0x800, RZ ;  /* 0x0000080007077824 */ /* 0x000fe200078e00ff */
[----:B------:R-:W-:Y:S01]  /*aa00*/  R2UR UR11, R15 ;  /* 0x000000000f0b72ca */ /* 0x000fe200000e0000 */
[----:B------:R-:W-:Y:S01]  /*aa10*/  UIADD3 UR26, UP1, UR24, 0x1f0, URZ ;  /* 0x000001f0181a7890 */ /* 0x000fe2000ff3e03f */
[----:B------:R-:W-:Y:S01]  /*aa20*/  R2UR UR10, R22 ;  /* 0x00000000160a72ca */ /* 0x000fe200000e0000 */
[--C-:B------:R-:W-:Y:S01]  /*aa30*/  IMAD R7, R7, 0x2, R23.reuse ;  /* 0x0000000207077824 */ /* 0x100fe200078e0217 */
[----:B------:R-:W-:Y:S01]  /*aa40*/  R2UR UR12, R6 ;  /* 0x00000000060c72ca */ /* 0x000fe200000e0000 */
[C---:B------:R-:W-:Y:S01]  /*aa50*/  IMAD R23, R14.reuse, 0x4000, R23 ;  /* 0x000040000e177824 */ /* 0x040fe200078e0217 */
[----:B------:R-:W-:Y:S01]  /*aa60*/  R2UR UR19, R21 ;  /* 0x00000000151372ca */ /* 0x000fe200000e0000 */
[----:B------:R-:W-:Y:S01]  /*aa70*/  UIADD3.X UR7, URZ, UR25, URZ, UP0, !UPT ;  /* 0x000000193f077290 */ /* 0x000fe200087fe43f */
[----:B------:R-:W-:Y:S01]  /*aa80*/  R2UR UR5, R7 ;  /* 0x00000000070572ca */ /* 0x000fe200000e0000 */
[----:B------:R-:W-:Y:S01]  /*aa90*/  VIADD R14, R14, 0x1 ;  /* 0x000000010e0e7836 */ /* 0x000fe20000000000 */
[----:B------:R-:W-:Y:S01]  /*aaa0*/  R2UR UR8, R23 ;  /* 0x00000000170872ca */ /* 0x000fe200000e0000 */
[----:B------:R-:W-:Y:S01]  /*aab0*/  UIADD3.X UR27, URZ, UR25, URZ, UP1, !UPT ;  /* 0x000000193f1b7290 */ /* 0x000fe20008ffe43f */
[----:B------:R-:W-:Y:S01]  /*aac0*/  ISETP.GT.AND P1, PT, R4, 0x1, PT ;  /* 0x000000010400780c */ /* 0x000fe20003f24270 */
[----:B------:R-:W-:Y:S01]  /*aad0*/  UMOV UR20, 0x30000 ;  /* 0x0003000000147882 */ /* 0x000fe20000000000 */
[----:B------:R-:W-:Y:S01]  /*aae0*/  UMOV UR14, 0x0 ;  /* 0x00000000000e7882 */ /* 0x000fe20000000000 */
[----:B------:R-:W-:Y:S01]  /*aaf0*/  UMOV UR15, 0x10000000 ;  /* 0x10000000000f7882 */ /* 0x000fe20000000000 */
[----:B------:R-:W-:Y:S01]  /*ab00*/  ISETP.NE.AND P0, PT, R14, 0x5, PT ;  /* 0x000000050e00780c */ /* 0x000fe20003f05270 */
[----:B------:R-:W-:-:S03]  /*ab10*/  VIADD R22, R22, 0x20 ;  /* 0x0000002016167836 */ /* 0x000fc60000000000 */
[----:B------:R-:W-:Y:S01]  /*ab20*/  SEL R20, RZ, 0x1, P0 ;  /* 0x00000001ff147807 */ /* 0x000fe20000000000 */
[----:B------:R-:W-:Y:S01]  /*ab30*/  UIADD3 UR5, UR5, 0x100, URZ ;  /* 0x0000010005057890 */ /* 0x000fe2000fffe03f */
[----:B------:R-:W-:Y:S01]  /*ab40*/  SEL R14, R14, RZ, P0 ;  /* 0x000000ff0e0e7207 */ /* 0x000fe20000000000 */
[----:B------:R-:W-:Y:S01]  /*ab50*/  UIADD3 UR16, UR8, 0xa100, URZ ;  /* 0x0000a10008107890 */ /* 0x000fe2000fffe03f */
[----:B------:R-:W-:-:S04]  /*ab60*/  LOP3.LUT R5, R5, R20, RZ, 0x3c, !PT ;  /* 0x0000001405057212 */ /* 0x000fc800078e3cff */
[----:B------:R-:W-:Y:S02]  /*ab70*/  UMOV UR8, UR5 ;  /* 0x0000000500087c82 */ /* 0x000fe40008000000 */
[----:B------:R0:W-:Y:S02]  /*ab80*/  UTMALDG.3D.MULTICAST [UR8], [UR6], UR20, desc[UR14] ;  /* 0x00000e08060073b4 */ /* 0x0001e40008011814 */
[----:B0-----:R-:W-:Y:S01]  /*ab90*/  UMOV UR8, UR16 ;  /* 0x0000001000087c82 */ /* 0x001fe20008000000 */
[----:B------:R-:W-:Y:S02]  /*aba0*/  UMOV UR11, UR19 ;  /* 0x00000013000b7c82 */ /* 0x000fe40008000000 */
[----:B------:R0:W-:Y:S02]  /*abb0*/  UTMALDG.3D [UR8], [UR26], desc[UR14] ;  /* 0x00000e081a0075b4 */ /* 0x0001e40008011000 */
[----:B0-----:R-:W-:Y:S05]  /*abc0*/  @P1 BRA `(.L_x_302) ;  /* 0xfffffffc003c1947 */ /* 0x001fea000383ffff */
.L_x_299:
[----:B------:R-:W-:Y:S05]  /*abd0*/  BSYNC B1 ;  /* 0x0000000000017941 */ /* 0x000fea0003800000 */
.L_x_298:
[----:B------:R-:W-:Y:S01]  /*abe0*/  LOP3.LUT P1, RZ, R9, 0xff, RZ, 0xc0, !PT ;  /* 0x000000ff09ff7812 */ /* 0x000fe2000782c0ff */
[C---:B------:R-:W-:Y:S01]  /*abf0*/  IMAD.IADD R6, R10.reuse, 0x1, R3 ;  /* 0x000000010a067824 */ /* 0x040fe200078e0203 */
[----:B------:R-:W-:Y:S01]  /*ac00*/  ULDC.64 UR6, c[0x0][0x650] ;  /* 0x0001940000067ab9 */ /* 0x000fe20000000a00 */
[----:B------:R-:W-:Y:S01]  /*ac10*/  ISETP.GE.U32.AND P2, PT, R10, 0x5, PT ;  /* 0x000000050a00780c */ /* 0x000fe20003f46070 */
[----:B------:R-:W-:Y:S01]  /*ac20*/  BSSY B1, `(.L_x_303) ;  /* 0x000006b000017945 */ /* 0x000fe20003800000 */
[----:B------:R-:W-:Y:S01]  /*ac30*/  IMAD.MOV.U32 R20, RZ, RZ, -0x1 ;  /* 0xffffffffff147424 */ /* 0x000fe200078e00ff */
[----:B------:R-:W-:Y:S01]  /*ac40*/  ISETP.GT.U32.AND P0, PT, R6, 0x4, PT ;  /* 0x000000040600780c */ /* 0x000fe20003f04070 */
[----:B------:R-:W-:Y:S01]  /*ac50*/  IMAD.MOV.U32 R13, RZ, RZ, -0x1 ;  /* 0xffffffffff0d7424 */ /* 0x000fe200078e00ff */
[----:B------:R-:W-:Y:S02]  /*ac60*/  PRMT R9, RZ, 0x7610, R9 ;  /* 0x00007610ff097816 */ /* 0x000fe40000000009 */
[----:B------:R-:W-:-:S03]  /*ac70*/  ISETP.LT.U32.AND P0, PT, R10, 0x5, P0 ;  /* 0x000000050a00780c */ /* 0x000fc60000701070 */
[----:B------:R-:W0:Y:S01]  /*ac80*/  @P1 S2R R11, SR_CgaCtaId ;  /* 0x00000000000b1919 */ /* 0x000e220000008800 */
[----:B------:R-:W-:-:S04]  /*ac90*/  @P1 MOV R4, 0x400 ;  /* 0x0000040000041802 */ /* 0x000fc80000000f00 */
[----:B0-----:R-:W-:Y:S01]  /*aca0*/  @P1 LEA R3, R11, R4, 0x18 ;  /* 0x000000040b031211 */ /* 0x001fe200078ec0ff */
[----:B------:R-:W-:-:S03]  /*acb0*/  IMAD.WIDE.U32 R4, R6, -0x33333333, RZ ;  /* 0xcccccccd06047825 */ /* 0x000fc600078e00ff */
[----:B------:R0:W-:Y:S01]  /*acc0*/  @P1 SYNCS.ARRIVE.TRANS64.A1T0 RZ, [R3+URZ+0x68], RZ ;  /* 0x000068ff03ff19a7 */ /* 0x0001e2000810003f */
[----:B------:R-:W-:Y:S02]  /*acd0*/  IADD3 R16, P1, R16, UR22, RZ ;  /* 0x0000001610107c10 */ /* 0x000fe4000ff3e0ff */
[----:B------:R-:W-:Y:S02]  /*ace0*/  SHF.R.U32.HI R5, RZ, 0x2, R5 ;  /* 0x00000002ff057819 */ /* 0x000fe40000011605 */
[----:B------:R-:W-:Y:S02]  /*acf0*/  IADD3.X R17, R17, UR13, RZ, P1, !PT ;  /* 0x0000000d11117c10 */ /* 0x000fe40008ffe4ff */
[----:B------:R-:W-:Y:S02]  /*ad00*/  PRMT R4, RZ, 0x7610, R4 ;  /* 0x00007610ff047816 */ /* 0x000fe40000000004 */
[----:B0-----:R-:W-:Y:S02]  /*ad10*/  SEL R3, RZ, 0x1, !P0 ;  /* 0x00000001ff037807 */ /* 0x001fe40004000000 */
[----:B------:R-:W-:-:S02]  /*ad20*/  ISETP.GE.U32.AND P0, PT, R16, UR6, PT ;  /* 0x0000000610007c0c */ /* 0x000fc4000bf06070 */
[----:B------:R-:W-:Y:S01]  /*ad30*/  LOP3.LUT R0, R0, R3, RZ, 0x3c, !PT ;  /* 0x0000000300007212 */ /* 0x000fe200078e3cff */
[----:B------:R-:W-:Y:S01]  /*ad40*/  IMAD R3, R5, -0x5, R6 ;  /* 0xfffffffb05037824 */ /* 0x000fe200078e0206 */
[----:B------:R-:W-:Y:S01]  /*ad50*/  ISETP.GE.U32.AND.EX P0, PT, R17, UR7, PT, P0 ;  /* 0x0000000711007c0c */ /* 0x000fe2000bf06100 */
[----:B------:R-:W-:Y:S01]  /*ad60*/  IMAD.MOV.U32 R6, RZ, RZ, -0x1 ;  /* 0xffffffffff067424 */ /* 0x000fe200078e00ff */
[----:B------:R-:W-:-:S11]  /*ad70*/  @P2 LOP3.LUT R0, R0, 0x1, R5, 0x78, !PT ;  /* 0x0000000100002812 */ /* 0x000fd600078e7805 */
[----:B------:R-:W-:Y:S05]  /*ad80*/  @P0 BRA `(.L_x_304) ;  /* 0x0000000400500947 */ /* 0x000fea0003800000 */
[----:B------:R-:W0:Y:S01]  /*ad90*/  S2R R15, SR_CTAID.X ;  /* 0x00000000000f7919 */ /* 0x000e220000002500 */
[----:B------:R-:W-:Y:S01]  /*ada0*/  ULDC.64 UR6, c[0x0][0x628] ;  /* 0x00018a0000067ab9 */ /* 0x000fe20000000a00 */
[----:B------:R-:W1:Y:S01]  /*adb0*/  LDC R20, c[0x0][0x144] ;  /* 0x00005100ff147b82 */ /* 0x000e620000000800 */
[----:B------:R-:W-:Y:S01]  /*adc0*/  ISETP.NE.U32.AND P0, PT, RZ, UR6, PT ;  /* 0x00000006ff007c0c */ /* 0x000fe2000bf05070 */
[----:B------:R-:W2:Y:S01]  /*add0*/  S2R R13, SR_CTAID.Y ;  /* 0x00000000000d7919 */ /* 0x000ea20000002600 */
[----:B------:R-:W-:Y:S01]  /*ade0*/  ULDC UR8, c[0x0][0x630] ;  /* 0x00018c0000087ab9 */ /* 0x000fe20000000800 */
[----:B------:R-:W-:Y:S01]  /*adf0*/  ULDC UR9, c[0x0][0x150] ;  /* 0x0000540000097ab9 */ /* 0x000fe20000000800 */
[----:B------:R-:W-:Y:S01]  /*ae00*/  ISETP.NE.AND.EX P0, PT, RZ, UR7, PT, P0 ;  /* 0x00000007ff007c0c */ /* 0x000fe2000bf05300 */
[----:B------:R-:W-:Y:S02]  /*ae10*/  IMAD.MOV.U32 R4, RZ, RZ, R16 ;  /* 0x000000ffff047224 */ /* 0x000fe400078e0010 */
[----:B------:R-:W-:Y:S01]  /*ae20*/  IMAD.MOV.U32 R5, RZ, RZ, R17 ;  /* 0x000000ffff057224 */ /* 0x000fe200078e0011 */
[----:B0-----:R-:W-:-:S09]  /*ae30*/  I2FP.F32.U32 R22, R15 ;  /* 0x0000000f00167245 */ /* 0x001fd20000201000 */
[----:B------:R-:W-:Y:S05]  /*ae40*/  @!P0 BRA `(.L_x_305) ;  /* 0x0000000000288947 */ /* 0x000fea0003800000 */
[----:B------:R-:W-:Y:S02]  /*ae50*/  ULDC UR5, c[0x0][0x634] ;  /* 0x00018d0000057ab9 */ /* 0x000fe40000000800 */
[----:B------:R-:W-:-:S05]  /*ae60*/  IADD3 R5, P0, R16, UR5, RZ ;  /* 0x0000000510057c10 */ /* 0x000fca000ff1e0ff */
[----:B------:R-:W-:-:S04]  /*ae70*/  IMAD.X R21, RZ, RZ, R17, P0 ;  /* 0x000000ffff157224 */ /* 0x000fc800000e0611 */
[----:B------:R-:W-:-:S04]  /*ae80*/  IMAD.WIDE.U32 R6, R21, UR6, RZ ;  /* 0x0000000615067c25 */ /* 0x000fc8000f8e00ff */
[----:B------:R-:W-:-:S04]  /*ae90*/  IMAD.WIDE.U32 R6, P0, R5, UR7, R6 ;  /* 0x0000000705067c25 */ /* 0x000fc8000f800006 */
[----:B------:R-:W-:-:S04]  /*aea0*/  IMAD.WIDE.U32 R4, R5, UR6, RZ ;  /* 0x0000000605047c25 */ /* 0x000fc8000f8e00ff */
[----:B------:R-:W-:Y:S01]  /*aeb0*/  IMAD.MOV.U32 R4, RZ, RZ, R7 ;  /* 0x000000ffff047224 */ /* 0x000fe200078e0007 */
[----:B------:R-:W-:Y:S01]  /*aec0*/  IADD3 RZ, P1, R5, R6, RZ ;  /* 0x0000000605ff7210 */ /* 0x000fe20007f3e0ff */
[----:B------:R-:W-:-:S04]  /*aed0*/  IMAD.X R5, RZ, RZ, RZ, P0 ;  /* 0x000000ffff057224 */ /* 0x000fc800000e06ff */
[----:B------:R-:W-:-:S08]  /*aee0*/  IMAD.WIDE.U32.X R4, R21, UR7, R4, P1 ;  /* 0x0000000715047c25 */ /* 0x000fd000088e0404 */
.L_x_305:
[----:B------:R-:W-:Y:S01]  /*aef0*/  FMUL R22, R22, UR9 ;  /* 0x0000000916167c20 */ /* 0x000fe20008400000 */
[--C-:B------:R-:W-:Y:S01]  /*af00*/  SHF.R.U64 R14, R4, UR8, R5.reuse ;  /* 0x00000008040e7c19 */ /* 0x100fe20008001205 */
[----:B------:R-:W-:Y:S01]  /*af10*/  ULDC.64 UR6, c[0x0][0x620] ;  /* 0x0001880000067ab9 */ /* 0x000fe20000000a00 */
[----:B------:R-:W-:Y:S01]  /*af20*/  SHF.R.U32.HI R4, RZ, UR8, R5 ;  /* 0x00000008ff047c19 */ /* 0x000fe20008011605 */
[----:B------:R-:W-:Y:S01]  /*af30*/  ULDC.64 UR8, c[0x0][0x640] ;  /* 0x0001900000087ab9 */ /* 0x000fe20000000a00 */
[----:B------:R-:W-:Y:S01]  /*af40*/  IADD3 R5, P0, RZ, -R14, RZ ;  /* 0x8000000eff057210 */ /* 0x000fe20007f1e0ff */
[----:B------:R-:W0:Y:S01]  /*af50*/  F2I.U32.TRUNC.NTZ R22, R22 ;  /* 0x0000001600167305 */ /* 0x000e22000020f000 */
[----:B------:R-:W-:-:S03]  /*af60*/  ULDC UR5, c[0x0][0x618] ;  /* 0x0001860000057ab9 */ /* 0x000fc60000000800 */
[----:B------:R-:W-:Y:S01]  /*af70*/  IMAD.X R4, RZ, RZ, ~R4, P0 ;  /* 0x000000ffff047224 */ /* 0x000fe200000e0e04 */
[----:B------:R-:W-:-:S03]  /*af80*/  ISETP.NE.U32.AND P0, PT, RZ, UR8, PT ;  /* 0x00000008ff007c0c */ /* 0x000fc6000bf05070 */
[----:B------:R-:W-:Y:S01]  /*af90*/  IMAD R4, R4, UR6, RZ ;  /* 0x0000000604047c24 */ /* 0x000fe2000f8e02ff */
[----:B------:R-:W-:-:S03]  /*afa0*/  ISETP.NE.AND.EX P0, PT, RZ, UR9, PT, P0 ;  /* 0x00000009ff007c0c */ /* 0x000fc6000bf05300 */
[C---:B------:R-:W-:Y:S02]  /*afb0*/  IMAD R7, R5.reuse, UR7, R4 ;  /* 0x0000000705077c24 */ /* 0x040fe4000f8e0204 */
[----:B------:R-:W-:Y:S01]  /*afc0*/  IMAD.WIDE.U32 R4, R5, UR6, R16 ;  /* 0x0000000605047c25 */ /* 0x000fe2000f8e0010 */
[----:B------:R-:W-:-:S03]  /*afd0*/  ULDC UR6, c[0x0][0x154] ;  /* 0x0000550000067ab9 */ /* 0x000fc60000000800 */
[----:B0-----:R-:W-:Y:S02]  /*afe0*/  IMAD.MOV R6, RZ, RZ, -R22 ;  /* 0x000000ffff067224 */ /* 0x001fe400078e0a16 */
[----:B------:R-:W-:Y:S02]  /*aff0*/  IMAD.IADD R5, R5, 0x1, R7 ;  /* 0x0000000105057824 */ /* 0x000fe400078e0207 */
[----:B-1----:R-:W-:Y:S01]  /*b000*/  IMAD R15, R20, R6, R15 ;  /* 0x00000006140f7224 */ /* 0x002fe200078e020f */
[----:B--2---:R-:W-:Y:S01]  /*b010*/  I2FP.F32.U32 R6, R13 ;  /* 0x0000000d00067245 */ /* 0x004fe20000201000 */
[----:B------:R-:W0:Y:S01]  /*b020*/  LDC R20, c[0x0][0x148] ;  /* 0x00005200ff147b82 */ /* 0x000e220000000800 */
[--C-:B------:R-:W-:Y:S02]  /*b030*/  SHF.R.U64 R21, R4, UR5, R5.reuse ;  /* 0x0000000504157c19 */ /* 0x100fe40008001205 */
[----:B------:R-:W-:Y:S01]  /*b040*/  SHF.R.U32.HI R4, RZ, UR5, R5 ;  /* 0x00000005ff047c19 */ /* 0x000fe20008011605 */
[----:B------:R-:W-:Y:S01]  /*b050*/  FMUL R6, R6, UR6 ;  /* 0x0000000606067c20 */ /* 0x000fe20008400000 */
[----:B------:R-:W-:-:S02]  /*b060*/  ULDC UR5, c[0x0][0x608] ;  /* 0x0001820000057ab9 */ /* 0x000fc40000000800 */
[--C-:B------:R-:W-:Y:S01]  /*b070*/  SHF.R.U64 R23, R21, UR5, R4.reuse ;  /* 0x0000000515177c19 */ /* 0x100fe20008001204 */
[----:B------:R1:W2:Y:S01]  /*b080*/  F2I.U32.TRUNC.NTZ R24, R6 ;  /* 0x0000000600187305 */ /* 0x0002a2000020f000 */
[----:B------:R-:W-:Y:S01]  /*b090*/  SHF.R.U32.HI R4, RZ, UR5, R4 ;  /* 0x00000005ff047c19 */ /* 0x000fe20008011604 */
[----:B------:R-:W-:-:S03]  /*b0a0*/  ULDC UR5, c[0x0][0x658] ;  /* 0x0001960000057ab9 */ /* 0x000fc60000000800 */
[--C-:B------:R-:W-:Y:S02]  /*b0b0*/  SHF.R.U64 R22, R23, UR5, R4.reuse ;  /* 0x0000000517167c19 */ /* 0x100fe40008001204 */
[----:B------:R-:W-:-:S03]  /*b0c0*/  SHF.R.U32.HI R25, RZ, UR5, R4 ;  /* 0x00000005ff197c19 */ /* 0x000fc60008011604 */
[----:B------:R-:W-:Y:S02]  /*b0d0*/  IMAD.MOV.U32 R4, RZ, RZ, R22 ;  /* 0x000000ffff047224 */ /* 0x000fe400078e0016 */
[----:B------:R-:W-:Y:S01]  /*b0e0*/  IMAD.MOV.U32 R5, RZ, RZ, R25 ;  /* 0x000000ffff057224 */ /* 0x000fe200078e0019 */
[----:B-1----:R-:W-:Y:S06]  /*b0f0*/  @!P0 BRA `(.L_x_306) ;  /* 0x0000000000288947 */ /* 0x002fec0003800000 */
        /* <DEDUP_REMOVED lines=10> */
.L_x_306:
[----:B------:R-:W-:Y:S01]  /*b1a0*/  ISETP.NE.AND P0, PT, R2, 0x1, PT ;  /* 0x000000010200780c */ /* 0x000fe20003f05270 */
[----:B------:R-:W-:Y:S01]  /*b1b0*/  ULDC UR5, c[0x0][0x648] ;  /* 0x0001920000057ab9 */ /* 0x000fe20000000800 */
[----:B------:R-:W-:Y:S01]  /*b1c0*/  LOP3.LUT R23, R23, UR17, RZ, 0xc0, !PT ;  /* 0x0000001117177c12 */ /* 0x000fe2000f8ec0ff */
[----:B--2---:R-:W-:Y:S01]  /*b1d0*/  IMAD.MOV R24, RZ, RZ, -R24 ;  /* 0x000000ffff187224 */ /* 0x004fe200078e0a18 */
[----:B------:R-:W-:Y:S01]  /*b1e0*/  SHF.R.U64 R4, R4, UR5, R5 ;  /* 0x0000000504047c19 */ /* 0x000fe20008001205 */
[----:B------:R-:W-:Y:S01]  /*b1f0*/  ULDC UR5, c[0x0][0x638] ;  /* 0x00018e0000057ab9 */ /* 0x000fe20000000800 */
[----:B------:R-:W-:Y:S01]  /*b200*/  LOP3.LUT R21, R21, UR4, RZ, 0xc0, !PT ;  /* 0x0000000415157c12 */ /* 0x000fe2000f8ec0ff */
[----:B------:R-:W-:Y:S01]  /*b210*/  ULDC UR6, c[0x0][0x610] ;  /* 0x0001840000067ab9 */ /* 0x000fe20000000800 */
[----:B------:R-:W-:Y:S02]  /*b220*/  IMAD.MOV.U32 R6, RZ, RZ, R14 ;  /* 0x000000ffff067224 */ /* 0x000fe400078e000e */
[----:B------:R-:W-:-:S02]  /*b230*/  IMAD.MOV R5, RZ, RZ, -R4 ;  /* 0x000000ffff057224 */ /* 0x000fc400078e0a04 */
[----:B------:R-:W-:Y:S02]  /*b240*/  IMAD R4, R4, UR18, R23 ;  /* 0x0000001204047c24 */ /* 0x000fe4000f8e0217 */
[----:B0-----:R-:W-:Y:S02]  /*b250*/  @P0 IMAD R15, R20, R24, R13 ;  /* 0x00000018140f0224 */ /* 0x001fe400078e020d */
[----:B------:R-:W-:Y:S01]  /*b260*/  IMAD R22, R5, UR5, R22 ;  /* 0x0000000505167c24 */ /* 0x000fe2000f8e0216 */
[----:B------:R-:W-:Y:S01]  /*b270*/  ULDC UR5, c[0x0][0x600] ;  /* 0x0001800000057ab9 */ /* 0x000fe20000000800 */
[----:B------:R-:W-:Y:S02]  /*b280*/  IMAD R15, R4, UR6, R15 ;  /* 0x00000006040f7c24 */ /* 0x000fe4000f8e020f */
[----:B------:R-:W-:Y:S02]  /*b290*/  IMAD R22, R22, UR5, R21 ;  /* 0x0000000516167c24 */ /* 0x000fe4000f8e0215 */
[----:B------:R-:W-:-:S03]  /*b2a0*/  IMAD.MOV.U32 R4, RZ, RZ, 0x1 ;  /* 0x00000001ff047424 */ /* 0x000fc600078e00ff */
[----:B------:R-:W-:Y:S02]  /*b2b0*/  SEL R13, R22, R15, !P0 ;  /* 0x0000000f160d7207 */ /* 0x000fe40004000000 */
[----:B------:R-:W-:-:S07]  /*b2c0*/  SEL R20, R15, R22, !P0 ;  /* 0x000000160f147207 */ /* 0x000fce0004000000 */
.L_x_304:
[----:B------:R-:W-:Y:S05]  /*b2d0*/  BSYNC B1 ;  /* 0x0000000000017941 */ /* 0x000fea0003800000 */
.L_x_303:
[----:B------:R-:W-:-:S13]  /*b2e0*/  LOP3.LUT P0, RZ, R4, 0xff, RZ, 0xc0, !PT ;  /* 0x000000ff04ff7812 */ /* 0x000fda000780c0ff */
[----:B------:R-:W-:Y:S05]  /*b2f0*/  @P0 BRA `(.L_x_307) ;  /* 0xfffffff400380947 */ /* 0x000fea000383ffff */
[----:B------:R-:W-:Y:S05]  /*b300*/  BSYNC B0 ;  /* 0x0000000000007941 */ /* 0x000fea0003800000 */
.L_x_296:
[----:B------:R-:W-:-:S03]  /*b310*/  UMOV UR5, 0xffffffff ;  /* 0xffffffff00057882 */ /* 0x000fc60000000000 */
[----:B------:R-:W-:Y:S05]  /*b320*/  BRA.DIV UR5, `(.L_x_308) ;  /* 0x0000000605387947 */ /* 0x000fea000b800000 */
[----:B------:R-:W-:-:S13]  /*b330*/  ELECT P6, URZ, PT ;  /* 0x00000000003f782f */ /* 0x000fda00038c0000 */
.L_x_323:
[----:B------:R-:W-:Y:S04]  /*b340*/  BSSY B0, `(.L_x_309) ;  /* 0x0000034000007945 */ /* 0x000fe80003800000 */
[----:B------:R-:W-:Y:S05]  /*b350*/  @!P6 BRA `(.L_x_310) ;  /* 0x0000000000c8e947 */ /* 0x000fea0003800000 */
[----:B------:R-:W-:-:S04]  /*b360*/  LOP3.LUT R19, R19, 0x2, RZ, 0xfc, !PT ;  /* 0x0000000213137812 */ /* 0x000fc800078efcff */
[----:B------:R-:W-:-:S13]  /*b370*/  ISETP.NE.AND P0, PT, R19, 0x3, PT ;  /* 0x000000031300780c */ /* 0x000fda0003f05270 */
[----:B------:R-:W-:Y:S05]  /*b380*/  @!P0 BRA `(.L_x_311) ;  /* 0x0000000000048947 */ /* 0x000fea0003800000 */
[----:B------:R-:W-:Y:S01]  /*b390*/  BPT.TRAP 0x1 ;  /* 0x000000040000795c */ /* 0x000fe20000300000 */
.L_x_311:
[----:B------:R-:W0:Y:S01]  /*b3a0*/  S2R R5, SR_CgaCtaId ;  /* 0x0000000000057919 */ /* 0x000e220000008800 */
[----:B------:R-:W-:Y:S02]  /*b3b0*/  MOV R2, 0x400 ;  /* 0x0000040000027802 */ /* 0x000fe40000000f00 */
[----:B------:R-:W-:Y:S02]  /*b3c0*/  SHF.L.U32 R4, R0, 0x1f, RZ ;  /* 0x0000001f00047819 */ /* 0x000fe400000006ff */
[----:B0-----:R-:W-:-:S05]  /*b3d0*/  LEA R2, R5, R2, 0x18 ;  /* 0x0000000205027211 */ /* 0x001fca00078ec0ff */
[----:B------:R-:W-:-:S04]  /*b3e0*/  VIADD R2, R2, 0x28 ;  /* 0x0000002802027836 */ /* 0x000fc80000000000 */
[C---:B------:R-:W-:Y:S02]  /*b3f0*/  IMAD R7, R3.reuse, 0x8, R2 ;  /* 0x0000000803077824 */ /* 0x040fe400078e0202 */
[----:B------:R-:W-:Y:S02]  /*b400*/  VIADD R3, R3, 0x1 ;  /* 0x0000000103037836 */ /* 0x000fe40000000000 */
[----:B------:R-:W0:Y:S03]  /*b410*/  SYNCS.PHASECHK.TRANS64.TRYWAIT P0, [R7+URZ], R4 ;  /* 0x00000004070075a7 */ /* 0x000e26000800017f */
[----:B------:R-:W-:-:S04]  /*b420*/  ISETP.NE.AND P1, PT, R3, 0x5, PT ;  /* 0x000000050300780c */ /* 0x000fc80003f25270 */
[----:B------:R-:W-:Y:S02]  /*b430*/  SEL R5, RZ, 0x1, P1 ;  /* 0x00000001ff057807 */ /* 0x000fe40000800000 */
[----:B------:R-:W-:Y:S02]  /*b440*/  SEL R3, R3, RZ, P1 ;  /* 0x000000ff03037207 */ /* 0x000fe40000800000 */
[----:B------:R-:W-:-:S03]  /*b450*/  LOP3.LUT R6, R0, R5, RZ, 0x3c, !PT ;  /* 0x0000000500067212 */ /* 0x000fc600078e3cff */
[----:B------:R-:W-:Y:S01]  /*b460*/  IMAD R8, R3, 0x8, R2 ;  /* 0x0000000803087824 */ /* 0x000fe200078e0202 */
[----:B------:R-:W-:Y:S01]  /*b470*/  SHF.L.U32 R5, R6, 0x1f, RZ ;  /* 0x0000001f06057819 */ /* 0x000fe200000006ff */
[----:B0-----:R-:W-:Y:S06]  /*b480*/  @!P0 BRA `(.L_x_312) ;  /* 0x0000000400008947 */ /* 0x001fec0003800000 */
.L_x_324:
[----:B------:R-:W1:Y:S01]  /*b490*/  SYNCS.PHASECHK.TRANS64.TRYWAIT P0, [R8+URZ], R5 ;  /* 0x00000005080075a7 */ /* 0x000e62000800017f */
[----:B------:R-:W-:-:S05]  /*b4a0*/  VIADD R0, R3, 0x1 ;  /* 0x0000000103007836 */ /* 0x000fca0000000000 */
[----:B------:R-:W-:-:S04]  /*b4b0*/  ISETP.NE.AND P1, PT, R0, 0x5, PT ;  /* 0x000000050000780c */ /* 0x000fc80003f25270 */
[----:B------:R-:W-:Y:S02]  /*b4c0*/  SEL R3, RZ, 0x1, P1 ;  /* 0x00000001ff037807 */ /* 0x000fe40000800000 */
[----:B0-----:R-:W-:Y:S02]  /*b4d0*/  SEL R7, R0, RZ, P1 ;  /* 0x000000ff00077207 */ /* 0x001fe40000800000 */
[----:B------:R-:W-:-:S03]  /*b4e0*/  LOP3.LUT R6, R6, R3, RZ, 0x3c, !PT ;  /* 0x0000000306067212 */ /* 0x000fc600078e3cff */
[----:B------:R-:W-:Y:S01]  /*b4f0*/  IMAD R9, R7, 0x8, R2 ;  /* 0x0000000807097824 */ /* 0x000fe200078e0202 */
[----:B------:R-:W-:Y:S01]  /*b500*/  SHF.L.U32 R4, R6, 0x1f, RZ ;  /* 0x0000001f06047819 */ /* 0x000fe200000006ff */
[----:B-1----:R-:W-:Y:S06]  /*b510*/  @!P0 BRA `(.L_x_313) ;  /* 0x0000000000f08947 */ /* 0x002fec0003800000 */
.L_x_325:
[----:B------:R-:W1:Y:S01]  /*b520*/  SYNCS.PHASECHK.TRANS64.TRYWAIT P0, [R9+URZ], R4 ;  /* 0x00000004090075a7 */ /* 0x000e62000800017f */
[----:B------:R-:W-:-:S05]  /*b530*/  VIADD R0, R7, 0x1 ;  /* 0x0000000107007836 */ /* 0x000fca0000000000 */
[----:B------:R-:W-:-:S04]  /*b540*/  ISETP.NE.AND P1, PT, R0, 0x5, PT ;  /* 0x000000050000780c */ /* 0x000fc80003f25270 */
[----:B------:R-:W-:Y:S02]  /*b550*/  SEL R3, RZ, 0x1, P1 ;  /* 0x00000001ff037807 */ /* 0x000fe40000800000 */
[----:B------:R-:W-:Y:S02]  /*b560*/  SEL R7, R0, RZ, P1 ;  /* 0x000000ff00077207 */ /* 0x000fe40000800000 */
[----:B------:R-:W-:-:S03]  /*b570*/  LOP3.LUT R11, R6, R3, RZ, 0x3c, !PT ;  /* 0x00000003060b7212 */ /* 0x000fc600078e3cff */
[----:B------:R-:W-:Y:S01]  /*b580*/  IMAD R6, R7, 0x8, R2 ;  /* 0x0000000807067824 */ /* 0x000fe200078e0202 */
[----:B0-----:R-:W-:Y:S01]  /*b590*/  SHF.L.U32 R5, R11, 0x1f, RZ ;  /* 0x0000001f0b057819 */ /* 0x001fe200000006ff */
[----:B-1----:R-:W-:Y:S06]  /*b5a0*/  @!P0 BRA `(.L_x_314) ;  /* 0x0000000000e08947 */ /* 0x002fec0003800000 */
.L_x_326:
[----:B------:R-:W1:Y:S01]  /*b5b0*/  SYNCS.PHASECHK.TRANS64.TRYWAIT P0, [R6+URZ], R5 ;  /* 0x00000005060075a7 */ /* 0x000e62000800017f */
[----:B------:R-:W-:-:S05]  /*b5c0*/  VIADD R0, R7, 0x1 ;  /* 0x0000000107007836 */ /* 0x000fca0000000000 */
[----:B------:R-:W-:-:S04]  /*b5d0*/  ISETP.NE.AND P1, PT, R0, 0x5, PT ;  /* 0x000000050000780c */ /* 0x000fc80003f25270 */
[----:B0-----:R-:W-:Y:S02]  /*b5e0*/  SEL R4, RZ, 0x1, P1 ;  /* 0x00000001ff047807 */ /* 0x001fe40000800000 */
[----:B------:R-:W-:Y:S02]  /*b5f0*/  SEL R3, R0, RZ, P1 ;  /* 0x000000ff00037207 */ /* 0x000fe40000800000 */
[----:B------:R-:W-:Y:S01]  /*b600*/  LOP3.LUT R0, R11, R4, RZ, 0x3c, !PT ;  /* 0x000000040b007212 */ /* 0x000fe200078e3cff */
[----:B-1----:R-:W-:Y:S06]  /*b610*/  @!P0 BRA `(.L_x_315) ;  /* 0x0000000000d88947 */ /* 0x002fec0003800000 */
.L_x_327:
[----:B------:R-:W-:Y:S01]  /*b620*/  IMAD R3, R3, 0x8, R2 ;  /* 0x0000000803037824 */ /* 0x000fe200078e0202 */
[----:B------:R-:W-:-:S07]  /*b630*/  SHF.L.U32 R0, R0, 0x1f, RZ ;  /* 0x0000001f00007819 */ /* 0x000fce00000006ff */
.L_x_316:
[----:B-1----:R1:W2:Y:S02]  /*b640*/  SYNCS.PHASECHK.TRANS64.TRYWAIT P0, [R3+URZ], R0 ;  /* 0x00000000030075a7 */ /* 0x0022a4000800017f */
[----:B--2---:R-:W-:Y:S05]  /*b650*/  @!P0 NANOSLEEP.SYNCS 0x989680 ;  /* 0x009896800000895d */ /* 0x004fea0003900000 */
[----:B------:R-:W2:Y:S02]  /*b660*/  @!P0 SYNCS.PHASECHK.TRANS64 P0, [R3+URZ], R0 ;  /* 0x00000000030085a7 */ /* 0x000ea4000800007f */
[----:B--2---:R-:W-:Y:S05]  /*b670*/  @!P0 BRA `(.L_x_316) ;  /* 0xfffffffc00f08947 */ /* 0x004fea000383ffff */
.L_x_310:
[----:B------:R-:W-:Y:S05]  /*b680*/  BSYNC B0 ;  /* 0x0000000000007941 */ /* 0x000fea0003800000 */
.L_x_309:
[----:B------:R-:W-:Y:S05]  /*b690*/  EXIT ;  /* 0x000000000000794d */ /* 0x000fea0003800000 */
.L_x_21:
[----:B---3--:R3:W4:Y:S02]  /*b6a0*/  SYNCS.PHASECHK.TRANS64.TRYWAIT P1, [R3+URZ], R0 ;  /* 0x00000000030075a7 */ /* 0x008724000802017f */
[----:B----4-:R-:W-:Y:S05]  /*b6b0*/  @!P1 NANOSLEEP.SYNCS 0x989680 ;  /* 0x009896800000995d */ /* 0x010fea0003900000 */
[----:B------:R-:W4:Y:S02]  /*b6c0*/  @!P1 SYNCS.PHASECHK.TRANS64 P1, [R3+URZ], R0 ;  /* 0x00000000030095a7 */ /* 0x000f24000802007f */
[----:B----4-:R-:W-:Y:S05]  /*b6d0*/  @!P1 BRA `(.L_x_21) ;  /* 0xfffffffc00f09947 */ /* 0x010fea000383ffff */
[----:B------:R-:W-:Y:S05]  /*b6e0*/  BRA `(.L_x_20) ;  /* 0xffffff5c00787947 */ /* 0x000fea000383ffff */
.L_x_26:
[----:B-1----:R1:W2:Y:S02]  /*b6f0*/  SYNCS.PHASECHK.TRANS64.TRYWAIT P1, [R5+URZ], R4 ;  /* 0x00000004050075a7 */ /* 0x0022a4000802017f */
[----:B--2---:R-:W-:Y:S05]  /*b700*/  @!P1 NANOSLEEP.SYNCS 0x989680 ;  /* 0x009896800000995d */ /* 0x004fea0003900000 */
[----:B------:R-:W2:Y:S02]  /*b710*/  @!P1 SYNCS.PHASECHK.TRANS64 P1, [R5+URZ], R4 ;  /* 0x00000004050095a7 */ /* 0x000ea4000802007f */
[----:B--2---:R-:W-:Y:S05]  /*b720*/  @!P1 BRA `(.L_x_26) ;  /* 0xfffffffc00f09947 */ /* 0x004fea000383ffff */
[----:B------:R-:W-:Y:S05]  /*b730*/  BRA `(.L_x_25) ;  /* 0xffffff60002c7947 */ /* 0x000fea000383ffff */
.L_x_297:
[----:B------:R-:W-:Y:S01]  /*b740*/  BSSY B1, `(.L_x_317) ;  /* 0x0000006000017945 */ /* 0x000fe20003800000 */
[----:B------:R-:W-:-:S07]  /*b750*/  IMAD.MOV.U32 R15, RZ, RZ, -0x1 ;  /* 0xffffffffff0f7424 */ /* 0x000fce00078e00ff */
[----:B------:R-:W-:Y:S05]  /*b760*/  WARPSYNC.COLLECTIVE R15, `(.L_x_318) ;  /* 0x000000000f0c7348 */ /* 0x000fea0003c00000 */
[----:B------:R-:W-:Y:S02]  /*b770*/  ELECT P6, UR62, PT ;  /* 0x00000000003e782f */ /* 0x000fe400038c0000 */
[----:B------:R-:W-:Y:S01]  /*b780*/  MOV R14, UR62 ;  /* 0x0000003e000e7c02 */ /* 0x000fe20008000f00 */
[----:B------:R-:W-:Y:S10]  /*b790*/  ENDCOLLECTIVE ;  /* 0x000000000000791b */ /* 0x000ff40003800000 */
.L_x_318:
[----:B------:R-:W-:Y:S05]  /*b7a0*/  BSYNC B1 ;  /* 0x0000000000017941 */ /* 0x000fea0003800000 */
.L_x_317:
[----:B------:R-:W-:Y:S05]  /*b7b0*/  BRA `(.L_x_319) ;  /* 0xfffffff000147947 */ /* 0x000fea000383ffff */
.L_x_300:
[----:B0-----:R0:W1:Y:S02]  /*b7c0*/  SYNCS.PHASECHK.TRANS64.TRYWAIT P0, [R20+URZ+0x28], R7 ;  /* 0x00002807140075a7 */ /* 0x001064000800017f */
[----:B-1----:R-:W-:Y:S05]  /*b7d0*/  @!P0 NANOSLEEP.SYNCS 0x989680 ;  /* 0x009896800000895d */ /* 0x002fea0003900000 */
[----:B------:R-:W1:Y:S02]  /*b7e0*/  @!P0 SYNCS.PHASECHK.TRANS64 P0, [R20+URZ+0x28], R7 ;  /* 0x00002807140085a7 */ /* 0x000e64000800007f */
[----:B-1----:R-:W-:Y:S05]  /*b7f0*/  @!P0 BRA `(.L_x_300) ;  /* 0xfffffffc00f08947 */ /* 0x002fea000383ffff */
[----:B------:R-:W-:Y:S05]  /*b800*/  BRA `(.L_x_320) ;  /* 0xfffffff000547947 */ /* 0x000fea000383ffff */
.L_x_308:
[----:B------:R-:W-:Y:S01]  /*b810*/  BSSY B0, `(.L_x_321) ;  /* 0x0000006000007945 */ /* 0x000fe20003800000 */
[----:B------:R-:W-:-:S07]  /*b820*/  IMAD.MOV.U32 R15, RZ, RZ, -0x1 ;  /* 0xffffffffff0f7424 */ /* 0x000fce00078e00ff */
[----:B------:R-:W-:Y:S05]  /*b830*/  WARPSYNC.COLLECTIVE R15, `(.L_x_322) ;  /* 0x000000000f0c7348 */ /* 0x000fea0003c00000 */
[----:B------:R-:W-:Y:S02]  /*b840*/  ELECT P6, UR62, PT ;  /* 0x00000000003e782f */ /* 0x000fe400038c0000 */
[----:B------:R-:W-:Y:S01]  /*b850*/  MOV R14, UR62 ;  /* 0x0000003e000e7c02 */ /* 0x000fe20008000f00 */
[----:B------:R-:W-:Y:S10]  /*b860*/  ENDCOLLECTIVE ;  /* 0x000000000000791b */ /* 0x000ff40003800000 */
.L_x_322:
[----:B------:R-:W-:Y:S05]  /*b870*/  BSYNC B0 ;  /* 0x0000000000007941 */ /* 0x000fea0003800000 */
.L_x_321:
[----:B------:R-:W-:Y:S05]  /*b880*/  BRA `(.L_x_323) ;  /* 0xfffffff800ac7947 */ /* 0x000fea000383ffff */
.L_x_312:
[----:B0-----:R0:W1:Y:S02]  /*b890*/  SYNCS.PHASECHK.TRANS64.TRYWAIT P0, [R7+URZ], R4 ;  /* 0x00000004070075a7 */ /* 0x001064000800017f */
[----:B-1----:R-:W-:Y:S05]  /*b8a0*/  @!P0 NANOSLEEP.SYNCS 0x989680 ;  /* 0x009896800000895d */ /* 0x002fea0003900000 */
[----:B------:R-:W1:Y:S02]  /*b8b0*/  @!P0 SYNCS.PHASECHK.TRANS64 P0, [R7+URZ], R4 ;  /* 0x00000004070085a7 */ /* 0x000e64000800007f */
[----:B-1----:R-:W-:Y:S05]  /*b8c0*/  @!P0 BRA `(.L_x_312) ;  /* 0xfffffffc00f08947 */ /* 0x002fea000383ffff */
[----:B------:R-:W-:Y:S05]  /*b8d0*/  BRA `(.L_x_324) ;  /* 0xfffffff800ec7947 */ /* 0x000fea000383ffff */
.L_x_313:
[----:B0-----:R0:W1:Y:S02]  /*b8e0*/  SYNCS.PHASECHK.TRANS64.TRYWAIT P0, [R8+URZ], R5 ;  /* 0x00000005080075a7 */ /* 0x001064000800017f */
[----:B-1----:R-:W-:Y:S05]  /*b8f0*/  @!P0 NANOSLEEP.SYNCS 0x989680 ;  /* 0x009896800000895d */ /* 0x002fea0003900000 */
[----:B------:R-:W1:Y:S02]  /*b900*/  @!P0 SYNCS.PHASECHK.TRANS64 P0, [R8+URZ], R5 ;  /* 0x00000005080085a7 */ /* 0x000e64000800007f */
[----:B-1----:R-:W-:Y:S05]  /*b910*/  @!P0 BRA `(.L_x_313) ;  /* 0xfffffffc00f08947 */ /* 0x002fea000383ffff */
[----:B------:R-:W-:Y:S05]  /*b920*/  BRA `(.L_x_325) ;  /* 0xfffffff800fc7947 */ /* 0x000fea000383ffff */
.L_x_314:
[----:B0-----:R0:W1:Y:S02]  /*b930*/  SYNCS.PHASECHK.TRANS64.TRYWAIT P0, [R9+URZ], R4 ;  /* 0x00000004090075a7 */ /* 0x001064000800017f */
[----:B-1----:R-:W-:Y:S05]  /*b940*/  @!P0 NANOSLEEP.SYNCS 0x989680 ;  /* 0x009896800000895d */ /* 0x002fea0003900000 */
[----:B------:R-:W1:Y:S02]  /*b950*/  @!P0 SYNCS.PHASECHK.TRANS64 P0, [R9+URZ], R4 ;  /* 0x00000004090085a7 */ /* 0x000e64000800007f */
[----:B-1----:R-:W-:Y:S05]  /*b960*/  @!P0 BRA `(.L_x_314) ;  /* 0xfffffffc00f08947 */ /* 0x002fea000383ffff */
[----:B------:R-:W-:Y:S05]  /*b970*/  BRA `(.L_x_326) ;  /* 0xfffffffc000c7947 */ /* 0x000fea000383ffff */
.L_x_315:
[----:B0-----:R0:W1:Y:S02]  /*b980*/  SYNCS.PHASECHK.TRANS64.TRYWAIT P0, [R6+URZ], R5 ;  /* 0x00000005060075a7 */ /* 0x001064000800017f */
[----:B-1----:R-:W-:Y:S05]  /*b990*/  @!P0 NANOSLEEP.SYNCS 0x989680 ;  /* 0x009896800000895d */ /* 0x002fea0003900000 */
[----:B------:R-:W1:Y:S02]  /*b9a0*/  @!P0 SYNCS.PHASECHK.TRANS64 P0, [R6+URZ], R5 ;  /* 0x00000005060085a7 */ /* 0x000e64000800007f */
[----:B-1----:R-:W-:Y:S05]  /*b9b0*/  @!P0 BRA `(.L_x_315) ;  /* 0xfffffffc00f08947 */ /* 0x002fea000383ffff */
[----:B------:R-:W-:Y:S05]  /*b9c0*/  BRA `(.L_x_327) ;  /* 0xfffffffc00147947 */ /* 0x000fea000383ffff */
.L_x_328:
[----:B------:R-:W-:-:S00]  /*b9d0*/  BRA `(.L_x_328) ;  /* 0xfffffffc00fc7947 */ /* 0x000fc0000383ffff */
[----:B------:R-:W-:-:S00]  /*b9e0*/  NOP ;  /* 0x0000000000007918 */ /* 0x000fc00000000000 */
        /* <DEDUP_REMOVED lines=9> */
.L_x_329:


//--------------------- .nv.global.init           --------------------------
	.section	.nv.global.init,"aw",@progbits
.nv.global.init:
	.type		$str$22,@object
	.size		$str$22,($str$23 - $str$22)
$str$22:
        /*0000*/ 	.byte	0x6b, 0x5f, 0x74, 0x69, 0x6c, 0x65, 0x5f, 0x63, 0x6f, 0x75, 0x6e, 0x74, 0x20, 0x3e, 0x3d, 0x20
        /*0010*/ 	.byte	0x31, 0x00
	.type		$str$23,@object
	.size		$str$23,(__unnamed_1 - $str$23)
$str$23:
        /*0012*/ 	.byte	0x2f, 0x74, 0x6d, 0x70, 0x2f, 0x63, 0x75, 0x74, 0x6c, 0x61, 0x73, 0x73, 0x5f, 0x73, 0x77, 0x65
        /*0022*/ 	.byte	0x65, 0x70, 0x5f, 0x73, 0x72, 0x63, 0x2f, 0x69, 0x6e, 0x63, 0x6c, 0x75, 0x64, 0x65, 0x2f, 0x63
        /*0032*/ 	.byte	0x75, 0x74, 0x6c, 0x61, 0x73, 0x73, 0x2f, 0x67, 0x65, 0x6d, 0x6d, 0x2f, 0x63, 0x6f, 0x6c, 0x6c
        /*0042*/ 	.byte	0x65, 0x63, 0x74, 0x69, 0x76, 0x65, 0x2f, 0x73, 0x6d, 0x39, 0x30, 0x5f, 0x6d, 0x6d, 0x61, 0x5f
        /*0052*/ 	.byte	0x74, 0x6d, 0x61, 0x5f, 0x67, 0x6d, 0x6d, 0x61, 0x5f, 0x73, 0x73, 0x5f, 0x77, 0x61, 0x72, 0x70
        /*0062*/ 	.byte	0x73, 0x70, 0x65, 0x63, 0x69, 0x61, 0x6c, 0x69, 0x7a, 0x65, 0x64, 0x2e, 0x68, 0x70, 0x70, 0x00
	.type		__unnamed_1,@object
	.size		__unnamed_1,(.L_0 - __unnamed_1)
__unnamed_1:
        /*0072*/ 	.byte	0x76, 0x6f, 0x69, 0x64, 0x20, 0x63, 0x75, 0x74, 0x6c, 0x61, 0x73, 0x73, 0x3a, 0x3a, 0x67, 0x65
        /* <DEDUP_REMOVED lines=181> */
.L_0:


//--------------------- .nv.shared._ZN7cutlass13device_kernelINS_4gemm6kernel13GemmUniversalIN4cute5tupleIJiiiiEEENS1_10collective13CollectiveMmaINS1_34MainloopSm90TmaGmmaWarpSpecializedILi5ENS5_IJNS4_1CILi1EEENSA_ILi2EEESB_EEENS1_35KernelTmaWarpSpecializedCooperativeEEENS5_IJNSA_ILi128EEENSA_ILi256EEENSA_ILi32EEEEEENS_10bfloat16_tENS5_IJlSB_lEEESK_SL_NS4_8TiledMMAINS4_8MMA_AtomIJNS4_4SM904GMMA28MMA_64x256x16_F32BF16BF16_SSILNSP_5MajorE0ELSR_0ELNSP_7ScaleInE1ELSS_1EEEEEENS4_6LayoutINS5_IJSC_SB_SB_EEENS5_IJSB_NSA_ILi0EEESX_EEEEENS5_IJNS4_10UnderscoreES10_S10_EEEEENS4_23SM90_TMA_LOAD_MULTICASTENS4_14ComposedLayoutINS4_7SwizzleILi2ELi4ELi3EEENS4_18smem_ptr_flag_bitsILi16EEENSV_INS5_IJNSA_ILi8EEESI_EEENS5_IJSI_SB_EEEEEEEvNS4_8identityENS4_13SM90_TMA_LOADES1D_vS1E_EENS_8epilogue10collective6detail29Sm90TmaWarpSpecializedAdapterINS1I_15DefaultEpilogueISK_SL_SL_NS1H_6thread17LinearCombinationISK_Li1EffLNS1M_9ScaleType4KindE0ELNS_15FloatRoundStyleE2ESK_EENS1_15EpilogueDefaultEEEEEvvEEEEvNT_6ParamsE --------------------------
	.section	.nv.shared._ZN7cutlass13device_kernelINS_4gemm6kernel13GemmUniversalIN4cute5tupleIJiiiiEEENS1_10collective13CollectiveMmaINS1_34MainloopSm90TmaGmmaWarpSpecializedILi5ENS5_IJNS4_1CILi1EEENSA_ILi2EEESB_EEENS1_35KernelTmaWarpSpecializedCooperativeEEENS5_IJNSA_ILi128EEENSA_ILi256EEENSA_ILi32EEEEEENS_10bfloat16_tENS5_IJlSB_lEEESK_SL_NS4_8TiledMMAINS4_8MMA_AtomIJNS4_4SM904GMMA28MMA_64x256x16_F32BF16BF16_SSILNSP_5MajorE0ELSR_0ELNSP_7ScaleInE1ELSS_1EEEEEENS4_6LayoutINS5_IJSC_SB_SB_EEENS5_IJSB_NSA_ILi0EEESX_EEEEENS5_IJNS4_10UnderscoreES10_S10_EEEEENS4_23SM90_TMA_LOAD_MULTICASTENS4_14ComposedLayoutINS4_7SwizzleILi2ELi4ELi3EEENS4_18smem_ptr_flag_bitsILi16EEENSV_INS5_IJNSA_ILi8EEESI_EEENS5_IJSI_SB_EEEEEEEvNS4_8identityENS4_13SM90_TMA_LOADES1D_vS1E_EENS_8epilogue10collective6detail29Sm90TmaWarpSpecializedAdapterINS1I_15DefaultEpilogueISK_SL_SL_NS1H_6thread17LinearCombinationISK_Li1EffLNS1M_9ScaleType4KindE0ELNS_15FloatRoundStyleE2ESK_EENS1_15EpilogueDefaultEEEEEvvEEEEvNT_6ParamsE,"aw",@nobits
	.sectionflags	@""
	.align	16
	.zero		1024


//--------------------- .nv.shared.reserved.0     --------------------------
	.section	.nv.shared.reserved.0,"aw",@nobits
	.weak		__nv_reservedSMEM_offset_0_alias
	.size		__nv_reservedSMEM_offset_0_alias, 0, 0
	.other		__nv_reservedSMEM_offset_0_alias,@"STO_CUDA_RESERVED_SHARED STV_DEFAULT"
__nv_reservedSMEM_offset_0_alias:
	.zero		0


//--------------------- .nv.global                --------------------------
	.section	.nv.global,"aw",@nobits
.nv.global:
	.type		_ZN39_INTERNAL_c92a5c41_4_k_cu_84d652af_33264cute1_E,@object
	.size		_ZN39_INTERNAL_c92a5c41_4_k_cu_84d652af_33264cute1_E,(_ZN39_INTERNAL_c92a5c41_4_k_cu_84d652af_33264cuda3std3__45__cpo6cbeginE - _ZN39_INTERNAL_c92a5c41_4_k_cu_84d652af_33264cute1_E)
_ZN39_INTERNAL_c92a5c41_4_k_cu_84d652af_33264cute1_E:
	.zero		1
	.type		_ZN39_INTERNAL_c92a5c41_4_k_cu_84d652af_33264cuda3std3__45__cpo6cbeginE,@object
	.size		_ZN39_INTERNAL_c92a5c41_4_k_cu_84d652af_33264cuda3std3__45__cpo6cbeginE,(_ZN39_INTERNAL_c92a5c41_4_k_cu_84d652af_33264cuda3std3__48in_placeE - _ZN39_INTERNAL_c92a5c41_4_k_cu_84d652af_33264cuda3std3__45__cpo6cbeginE)
_ZN39_INTERNAL_c92a5c41_4_k_cu_84d652af_33264cuda3std3__45__cpo6cbeginE:
	.zero		1
	.type		_ZN39_INTERNAL_c92a5c41_4_k_cu_84d652af_33264cuda3std3__48in_placeE,@object
	.size		_ZN39_INTERNAL_c92a5c41_4_k_cu_84d652af_33264cuda3std3__48in_placeE,(_ZN39_INTERNAL_c92a5c41_4_k_cu_84d652af_33264cuda3std6ranges3__45__cpo9iter_moveE - _ZN39_INTERNAL_c92a5c41_4_k_cu_84d652af_33264cuda3std3__48in_placeE)
_ZN39_INTERNAL_c92a5c41_4_k_cu_84d652af_33264cuda3std3__48in_placeE:
	.zero		1
	.type		_ZN39_INTERNAL_c92a5c41_4_k_cu_84d652af_33264cuda3std6ranges3__45__cpo9iter_moveE,@object
	.size		_ZN39_INTERNAL_c92a5c41_4_k_cu_84d652af_33264cuda3std6ranges3__45__cpo9iter_moveE,(_ZN39_INTERNAL_c92a5c41_4_k_cu_84d652af_33264cuda3std3__45__cpo5beginE - _ZN39_INTERNAL_c92a5c41_4_k_cu_84d652af_33264cuda3std6ranges3__45__cpo9iter_moveE)
_ZN39_INTERNAL_c92a5c41_4_k_cu_84d652af_33264cuda3std6ranges3__45__cpo9iter_moveE:
	.zero		1
	.type		_ZN39_INTERNAL_c92a5c41_4_k_cu_84d652af_33264cuda3std3__45__cpo5beginE,@object
	.size		_ZN39_INTERNAL_c92a5c41_4_k_cu_84d652af_33264cuda3std3__45__cpo5beginE,(_ZN39_INTERNAL_c92a5c41_4_k_cu_84d652af_33264cuda3std3__441_GLOBAL__N__c92a5c41_4_k_cu_84d652af_33266ignoreE - _ZN39_INTERNAL_c92a5c41_4_k_cu_84d652af_33264cuda3std3__45__cpo5beginE)
_ZN39_INTERNAL_c92a5c41_4_k_cu_84d652af_33264cuda3std3__45__cpo5beginE:
	.zero		1
	.type		_ZN39_INTERNAL_c92a5c41_4_k_cu_84d652af_33264cuda3std3__441_GLOBAL__N__c92a5c41_4_k_cu_84d652af_33266ignoreE,@object
	.size		_ZN39_INTERNAL_c92a5c41_4_k_cu_84d652af_33264cuda3std3__441_GLOBAL__N__c92a5c41_4_k_cu_84d652af_33266ignoreE,(_ZN39_INTERNAL_c92a5c41_4_k_cu_84d652af_33264cute7productE - _ZN39_INTERNAL_c92a5c41_4_k_cu_84d652af_33264cuda3std3__441_GLOBAL__N__c92a5c41_4_k_cu_84d652af_33266ignoreE)
_ZN39_INTERNAL_c92a5c41_4_k_cu_84d652af_33264cuda3std3__441_GLOBAL__N__c92a5c41_4_k_cu_84d652af_33266ignoreE:
	.zero		1
	.type		_ZN39_INTERNAL_c92a5c41_4_k_cu_84d652af_33264cute7productE,@object
	.size		_ZN39_INTERNAL_c92a5c41_4_k_cu_84d652af_33264cute7productE,(_ZN39_INTERNAL_c92a5c41_4_k_cu_84d652af_33264cuda3std3__45__cpo3endE - _ZN39_INTERNAL_c92a5c41_4_k_cu_84d652af_33264cute7productE)
_ZN39_INTERNAL_c92a5c41_4_k_cu_84d652af_33264cute7productE:
	.zero		1
	.type		_ZN39_INTERNAL_c92a5c41_4_k_cu_84d652af_33264cuda3std3__45__cpo3endE,@object
	.size		_ZN39_INTERNAL_c92a5c41_4_k_cu_84d652af_33264cuda3std3__45__cpo3endE,(_ZN39_INTERNAL_c92a5c41_4_k_cu_84d652af_33264cuda3std3__419piecewise_constructE - _ZN39_INTERNAL_c92a5c41_4_k_cu_84d652af_33264cuda3std3__45__cpo3endE)
_ZN39_INTERNAL_c92a5c41_4_k_cu_84d652af_33264cuda3std3__45__cpo3endE:
	.zero		1
	.type		_ZN39_INTERNAL_c92a5c41_4_k_cu_84d652af_33264cuda3std3__419piecewise_constructE,@object
	.size		_ZN39_INTERNAL_c92a5c41_4_k_cu_84d652af_33264cuda3std3__419piecewise_constructE,(_ZN39_INTERNAL_c92a5c41_4_k_cu_84d652af_33264cuda3std3__45__cpo4cendE - _ZN39_INTERNAL_c92a5c41_4_k_cu_84d652af_33264cuda3std3__419piecewise_constructE)
_ZN39_INTERNAL_c92a5c41_4_k_cu_84d652af_33264cuda3std3__419piecewise_constructE:
	.zero		1
	.type		_ZN39_INTERNAL_c92a5c41_4_k_cu_84d652af_33264cuda3std3__45__cpo4cendE,@object
	.size		_ZN39_INTERNAL_c92a5c41_4_k_cu_84d652af_33264cuda3std3__45__cpo4cendE,(_ZN39_INTERNAL_c92a5c41_4_k_cu_84d652af_33264cuda3std6ranges3__45__cpo4swapE - _ZN39_INTERNAL_c92a5c41_4_k_cu_84d652af_33264cuda3std3__45__cpo4cendE)
_ZN39_INTERNAL_c92a5c41_4_k_cu_84d652af_33264cuda3std3__45__cpo4cendE:
	.zero		1
	.type		_ZN39_INTERNAL_c92a5c41_4_k_cu_84d652af_33264cuda3std6ranges3__45__cpo4swapE,@object
	.size		_ZN39_INTERNAL_c92a5c41_4_k_cu_84d652af_33264cuda3std6ranges3__45__cpo4swapE,(.L_8 - _ZN39_INTERNAL_c92a5c41_4_k_cu_84d652af_33264cuda3std6ranges3__45__cpo4swapE)
_ZN39_INTERNAL_c92a5c41_4_k_cu_84d652af_33264cuda3std6ranges3__45__cpo4swapE:
	.zero		1
.L_8:


//--------------------- .nv.constant0._ZN7cutlass13device_kernelINS_4gemm6kernel13GemmUniversalIN4cute5tupleIJiiiiEEENS1_10collective13CollectiveMmaINS1_34MainloopSm90TmaGmmaWarpSpecializedILi5ENS5_IJNS4_1CILi1EEENSA_ILi2EEESB_EEENS1_35KernelTmaWarpSpecializedCooperativeEEENS5_IJNSA_ILi128EEENSA_ILi256EEENSA_ILi32EEEEEENS_10bfloat16_tENS5_IJlSB_lEEESK_SL_NS4_8TiledMMAINS4_8MMA_AtomIJNS4_4SM904GMMA28MMA_64x256x16_F32BF16BF16_SSILNSP_5MajorE0ELSR_0ELNSP_7ScaleInE1ELSS_1EEEEEENS4_6LayoutINS5_IJSC_SB_SB_EEENS5_IJSB_NSA_ILi0EEESX_EEEEENS5_IJNS4_10UnderscoreES10_S10_EEEEENS4_23SM90_TMA_LOAD_MULTICASTENS4_14ComposedLayoutINS4_7SwizzleILi2ELi4ELi3EEENS4_18smem_ptr_flag_bitsILi16EEENSV_INS5_IJNSA_ILi8EEESI_EEENS5_IJSI_SB_EEEEEEEvNS4_8identityENS4_13SM90_TMA_LOADES1D_vS1E_EENS_8epilogue10collective6detail29Sm90TmaWarpSpecializedAdapterINS1I_15DefaultEpilogueISK_SL_SL_NS1H_6thread17LinearCombinationISK_Li1EffLNS1M_9ScaleType4KindE0ELNS_15FloatRoundStyleE2ESK_EENS1_15EpilogueDefaultEEEEEvvEEEEvNT_6ParamsE --------------------------
	.section	.nv.constant0._ZN7cutlass13device_kernelINS_4gemm6kernel13GemmUniversalIN4cute5tupleIJiiiiEEENS1_10collective13CollectiveMmaINS1_34MainloopSm90TmaGmmaWarpSpecializedILi5ENS5_IJNS4_1CILi1EEENSA_ILi2EEESB_EEENS1_35KernelTmaWarpSpecializedCooperativeEEENS5_IJNSA_ILi128EEENSA_ILi256EEENSA_ILi32EEEEEENS_10bfloat16_tENS5_IJlSB_lEEESK_SL_NS4_8TiledMMAINS4_8MMA_AtomIJNS4_4SM904GMMA28MMA_64x256x16_F32BF16BF16_SSILNSP_5MajorE0ELSR_0ELNSP_7ScaleInE1ELSS_1EEEEEENS4_6LayoutINS5_IJSC_SB_SB_EEENS5_IJSB_NSA_ILi0EEESX_EEEEENS5_IJNS4_10UnderscoreES10_S10_EEEEENS4_23SM90_TMA_LOAD_MULTICASTENS4_14ComposedLayoutINS4_7SwizzleILi2ELi4ELi3EEENS4_18smem_ptr_flag_bitsILi16EEENSV_INS5_IJNSA_ILi8EEESI_EEENS5_IJSI_SB_EEEEEEEvNS4_8identityENS4_13SM90_TMA_LOADES1D_vS1E_EENS_8epilogue10collective6detail29Sm90TmaWarpSpecializedAdapterINS1I_15DefaultEpilogueISK_SL_SL_NS1H_6thread17LinearCombinationISK_Li1EffLNS1M_9ScaleType4KindE0ELNS_15FloatRoundStyleE2ESK_EENS1_15EpilogueDefaultEEEEEvvEEEEvNT_6ParamsE,"a",@progbits
	.sectionflags	@""
	.align	4
.nv.constant0._ZN7cutlass13device_kernelINS_4gemm6kernel13GemmUniversalIN4cute5tupleIJiiiiEEENS1_10collective13CollectiveMmaINS1_34MainloopSm90TmaGmmaWarpSpecializedILi5ENS5_IJNS4_1CILi1EEENSA_ILi2EEESB_EEENS1_35KernelTmaWarpSpecializedCooperativeEEENS5_IJNSA_ILi128EEENSA_ILi256EEENSA_ILi32EEEEEENS_10bfloat16_tENS5_IJlSB_lEEESK_SL_NS4_8TiledMMAINS4_8MMA_AtomIJNS4_4SM904GMMA28MMA_64x256x16_F32BF16BF16_SSILNSP_5MajorE0ELSR_0ELNSP_7ScaleInE1ELSS_1EEEEEENS4_6LayoutINS5_IJSC_SB_SB_EEENS5_IJSB_NSA_ILi0EEESX_EEEEENS5_IJNS4_10UnderscoreES10_S10_EEEEENS4_23SM90_TMA_LOAD_MULTICASTENS4_14ComposedLayoutINS4_7SwizzleILi2ELi4ELi3EEENS4_18smem_ptr_flag_bitsILi16EEENSV_INS5_IJNSA_ILi8EEESI_EEENS5_IJSI_SB_EEEEEEEvNS4_8identityENS4_13SM90_TMA_LOADES1D_vS1E_EENS_8epilogue10collective6detail29Sm90TmaWarpSpecializedAdapterINS1I_15DefaultEpilogueISK_SL_SL_NS1H_6thread17LinearCombinationISK_Li1EffLNS1M_9ScaleType4KindE0ELNS_15FloatRoundStyleE2ESK_EENS1_15EpilogueDefaultEEEEEvvEEEEvNT_6ParamsE:
	.zero		1664


//--------------------- SYMBOLS --------------------------

	.type		.nv.reservedSmem.offset0,@object
	.size		.nv.reservedSmem.offset0,0x4
	.type		__assertfail,@function
